	.headerflags	@"EF_CUDA_TEXMODE_UNIFIED EF_CUDA_64BIT_ADDRESS EF_CUDA_SM89 EF_CUDA_VIRTUAL_SM(EF_CUDA_SM89)"
	.elftype	@"ET_EXEC"


//--------------------- .nv.info                  --------------------------
	.section	.nv.info,"",@"SHT_CUDA_INFO"
	.align	4


	//----- nvinfo : EIATTR_REGCOUNT
	.align		4
        /*0000*/ 	.byte	0x04, 0x2f
        /*0002*/ 	.short	(.L_3 - .L_2)
	.align		4
.L_2:
        /*0004*/ 	.word	index@(compress)
        /*0008*/ 	.word	0x00000028


	//----- nvinfo : EIATTR_FRAME_SIZE
	.align		4
.L_3:
        /*000c*/ 	.byte	0x04, 0x11
        /*000e*/ 	.short	(.L_5 - .L_4)
	.align		4
.L_4:
        /*0010*/ 	.word	index@(compress)
        /*0014*/ 	.word	0x00000000


	//----- nvinfo : EIATTR_REGCOUNT
	.align		4
.L_5:
        /*0018*/ 	.byte	0x04, 0x2f
        /*001a*/ 	.short	(.L_7 - .L_6)
	.align		4
.L_6:
        /*001c*/ 	.word	index@(solve_nonce_range_fused)
        /*0020*/ 	.word	0x0000003e


	//----- nvinfo : EIATTR_FRAME_SIZE
	.align		4
.L_7:
        /*0024*/ 	.byte	0x04, 0x11
        /*0026*/ 	.short	(.L_9 - .L_8)
	.align		4
.L_8:
        /*0028*/ 	.word	index@(solve_nonce_range_fused)
        /*002c*/ 	.word	0x00000000


	//----- nvinfo : EIATTR_MIN_STACK_SIZE
	.align		4
.L_9:
        /*0030*/ 	.byte	0x04, 0x12
        /*0032*/ 	.short	(.L_11 - .L_10)
	.align		4
.L_10:
        /*0034*/ 	.word	index@(solve_nonce_range_fused)
        /*0038*/ 	.word	0x00000000


	//----- nvinfo : EIATTR_MIN_STACK_SIZE
	.align		4
.L_11:
        /*003c*/ 	.byte	0x04, 0x12
        /*003e*/ 	.short	(.L_13 - .L_12)
	.align		4
.L_12:
        /*0040*/ 	.word	index@(compress)
        /*0044*/ 	.word	0x00000000
.L_13:


//--------------------- .nv.info.solve_nonce_range_fused --------------------------
	.section	.nv.info.solve_nonce_range_fused,"",@"SHT_CUDA_INFO"
	.sectionflags	@""
	.align	4


	//----- nvinfo : EIATTR_CUDA_API_VERSION
	.align		4
        /*0000*/ 	.byte	0x04, 0x37
        /*0002*/ 	.short	(.L_15 - .L_14)
.L_14:
        /*0004*/ 	.word	0x00000081


	//----- nvinfo : EIATTR_PARAM_CBANK
	.align		4
.L_15:
        /*0008*/ 	.byte	0x04, 0x0a
        /*000a*/ 	.short	(.L_17 - .L_16)
	.align		4
.L_16:
        /*000c*/ 	.word	index@(.nv.constant0.solve_nonce_range_fused)
        /*0010*/ 	.short	0x0160
        /*0012*/ 	.short	0x0028


	//----- nvinfo : EIATTR_CBANK_PARAM_SIZE
	.align		4
.L_17:
        /*0014*/ 	.byte	0x03, 0x19
        /*0016*/ 	.short	0x0028


	//----- nvinfo : EIATTR_KPARAM_INFO
	.align		4
        /*0018*/ 	.byte	0x04, 0x17
        /*001a*/ 	.short	(.L_19 - .L_18)
.L_18:
        /*001c*/ 	.word	0x00000000
        /*0020*/ 	.short	0x0004
        /*0022*/ 	.short	0x0020
        /*0024*/ 	.byte	0x00, 0xf0, 0x21, 0x00


	//----- nvinfo : EIATTR_KPARAM_INFO
	.align		4
.L_19:
        /*0028*/ 	.byte	0x04, 0x17
        /*002a*/ 	.short	(.L_21 - .L_20)
.L_20:
        /*002c*/ 	.word	0x00000000
        /*0030*/ 	.short	0x0003
        /*0032*/ 	.short	0x0018
        /*0034*/ 	.byte	0x00, 0xf0, 0x11, 0x00


	//----- nvinfo : EIATTR_KPARAM_INFO
	.align		4
.L_21:
        /*0038*/ 	.byte	0x04, 0x17
        /*003a*/ 	.short	(.L_23 - .L_22)
.L_22:
        /*003c*/ 	.word	0x00000000
        /*0040*/ 	.short	0x0002
        /*0042*/ 	.short	0x0010
        /*0044*/ 	.byte	0x00, 0xf0, 0x21, 0x00


	//----- nvinfo : EIATTR_KPARAM_INFO
	.align		4
.L_23:
        /*0048*/ 	.byte	0x04, 0x17
        /*004a*/ 	.short	(.L_25 - .L_24)
.L_24:
        /*004c*/ 	.word	0x00000000
        /*0050*/ 	.short	0x0001
        /*0052*/ 	.short	0x0008
        /*0054*/ 	.byte	0x00, 0xf0, 0x21, 0x00


	//----- nvinfo : EIATTR_KPARAM_INFO
	.align		4
.L_25:
        /*0058*/ 	.byte	0x04, 0x17
        /*005a*/ 	.short	(.L_27 - .L_26)
.L_26:
        /*005c*/ 	.word	0x00000000
        /*0060*/ 	.short	0x0000
        /*0062*/ 	.short	0x0000
        /*0064*/ 	.byte	0x00, 0xf0, 0x21, 0x00


	//----- nvinfo : EIATTR_MAXREG_COUNT
	.align		4
.L_27:
        /*0068*/ 	.byte	0x03, 0x1b
        /*006a*/ 	.short	0x0040


	//----- nvinfo : EIATTR_INT_WARP_WIDE_INSTR_OFFSETS
	.align		4
        /*006c*/ 	.byte	0x04, 0x31
        /*006e*/ 	.short	(.L_29 - .L_28)


	//   ....[0]....
.L_28:
        /*0070*/ 	.word	0x00001e10


	//----- nvinfo : EIATTR_EXIT_INSTR_OFFSETS
	.align		4
.L_29:
        /*0074*/ 	.byte	0x04, 0x1c
        /*0076*/ 	.short	(.L_31 - .L_30)


	//   ....[0]....
.L_30:
        /*0078*/ 	.word	0x00001dd0


	//   ....[1]....
        /*007c*/ 	.word	0x00004d10


	//----- nvinfo : EIATTR_MAX_THREADS
	.align		4
.L_31:
        /*0080*/ 	.byte	0x04, 0x05
        /*0082*/ 	.short	(.L_33 - .L_32)
.L_32:
        /*0084*/ 	.word	0x00000100
        /*0088*/ 	.word	0x00000001
        /*008c*/ 	.word	0x00000001


	//----- nvinfo : EIATTR_CRS_STACK_SIZE
	.align		4
.L_33:
        /*0090*/ 	.byte	0x04, 0x1e
        /*0092*/ 	.short	(.L_35 - .L_34)
.L_34:
        /*0094*/ 	.word	0x00000000
.L_35:


//--------------------- .nv.info.compress         --------------------------
	.section	.nv.info.compress,"",@"SHT_CUDA_INFO"
	.sectionflags	@""
	.align	4


	//----- nvinfo : EIATTR_CUDA_API_VERSION
	.align		4
        /*0000*/ 	.byte	0x04, 0x37
        /*0002*/ 	.short	(.L_37 - .L_36)
.L_36:
        /*0004*/ 	.word	0x00000081


	//----- nvinfo : EIATTR_PARAM_CBANK
	.align		4
.L_37:
        /*0008*/ 	.byte	0x04, 0x0a
        /*000a*/ 	.short	(.L_39 - .L_38)
	.align		4
.L_38:
        /*000c*/ 	.word	index@(.nv.constant0.compress)
        /*0010*/ 	.short	0x0160
        /*0012*/ 	.short	0x0028


	//----- nvinfo : EIATTR_CBANK_PARAM_SIZE
	.align		4
.L_39:
        /*0014*/ 	.byte	0x03, 0x19
        /*0016*/ 	.short	0x0028


	//----- nvinfo : EIATTR_KPARAM_INFO
	.align		4
        /*0018*/ 	.byte	0x04, 0x17
        /*001a*/ 	.short	(.L_41 - .L_40)
.L_40:
        /*001c*/ 	.word	0x00000000
        /*0020*/ 	.short	0x0005
        /*0022*/ 	.short	0x0020
        /*0024*/ 	.byte	0x00, 0xf0, 0x21, 0x00


	//----- nvinfo : EIATTR_KPARAM_INFO
	.align		4
.L_41:
        /*0028*/ 	.byte	0x04, 0x17
        /*002a*/ 	.short	(.L_43 - .L_42)
.L_42:
        /*002c*/ 	.word	0x00000000
        /*0030*/ 	.short	0x0004
        /*0032*/ 	.short	0x001c
        /*0034*/ 	.byte	0x00, 0xf0, 0x11, 0x00


	//----- nvinfo : EIATTR_KPARAM_INFO
	.align		4
.L_43:
        /*0038*/ 	.byte	0x04, 0x17
        /*003a*/ 	.short	(.L_45 - .L_44)
.L_44:
        /*003c*/ 	.word	0x00000000
        /*0040*/ 	.short	0x0003
        /*0042*/ 	.short	0x0018
        /*0044*/ 	.byte	0x00, 0xf0, 0x11, 0x00


	//----- nvinfo : EIATTR_KPARAM_INFO
	.align		4
.L_45:
        /*0048*/ 	.byte	0x04, 0x17
        /*004a*/ 	.short	(.L_47 - .L_46)
.L_46:
        /*004c*/ 	.word	0x00000000
        /*0050*/ 	.short	0x0002
        /*0052*/ 	.short	0x0010
        /*0054*/ 	.byte	0x00, 0xf0, 0x21, 0x00


	//----- nvinfo : EIATTR_KPARAM_INFO
	.align		4
.L_47:
        /*0058*/ 	.byte	0x04, 0x17
        /*005a*/ 	.short	(.L_49 - .L_48)
.L_48:
        /*005c*/ 	.word	0x00000000
        /*0060*/ 	.short	0x0001
        /*0062*/ 	.short	0x0008
        /*0064*/ 	.byte	0x00, 0xf0, 0x21, 0x00


	//----- nvinfo : EIATTR_KPARAM_INFO
	.align		4
.L_49:
        /*0068*/ 	.byte	0x04, 0x17
        /*006a*/ 	.short	(.L_51 - .L_50)
.L_50:
        /*006c*/ 	.word	0x00000000
        /*0070*/ 	.short	0x0000
        /*0072*/ 	.short	0x0000
        /*0074*/ 	.byte	0x00, 0xf0, 0x21, 0x00


	//----- nvinfo : EIATTR_MAXREG_COUNT
	.align		4
.L_51:
        /*0078*/ 	.byte	0x03, 0x1b
        /*007a*/ 	.short	0x00ff


	//----- nvinfo : EIATTR_EXIT_INSTR_OFFSETS
	.align		4
        /*007c*/ 	.byte	0x04, 0x1c
        /*007e*/ 	.short	(.L_53 - .L_52)


	//   ....[0]....
.L_52:
        /*0080*/ 	.word	0x000000c0


	//   ....[1]....
        /*0084*/ 	.word	0x00002e30
.L_53:


//--------------------- .nv.callgraph             --------------------------
	.section	.nv.callgraph,"",@"SHT_CUDA_CALLGRAPH"
	.align	4
	.sectionentsize	8
	.align		4
        /*0000*/ 	.word	0x00000000
	.align		4
        /*0004*/ 	.word	0xffffffff
	.align		4
        /*0008*/ 	.word	0x00000000
	.align		4
        /*000c*/ 	.word	0xfffffffe
	.align		4
        /*0010*/ 	.word	0x00000000
	.align		4
        /*0014*/ 	.word	0xfffffffd
	.align		4
        /*0018*/ 	.word	0x00000000
	.align		4
        /*001c*/ 	.word	0xfffffffc


//--------------------- .nv.rel.action            --------------------------
	.section	.nv.rel.action,"",@"SHT_CUDA_RELOCINFO"
	.align	8
	.sectionentsize	8
        /*0000*/ 	.byte	0x73, 0x00, 0x00, 0x00, 0x00, 0x00, 0x00, 0x00, 0x00, 0x00, 0x00, 0x11, 0x25, 0x00, 0x05, 0x36


//--------------------- .nv.constant3             --------------------------
	.section	.nv.constant3,"a",@progbits
	.align	4
.nv.constant3:
	.type		g_IV,@object
	.size		g_IV,(g_MSG_PERMUTATION - g_IV)
g_IV:
        /*0000*/ 	.byte	0x67, 0xe6, 0x09, 0x6a, 0x85, 0xae, 0x67, 0xbb, 0x72, 0xf3, 0x6e, 0x3c, 0x3a, 0xf5, 0x4f, 0xa5
        /*0010*/ 	.byte	0x7f, 0x52, 0x0e, 0x51, 0x8c, 0x68, 0x05, 0x9b, 0xab, 0xd9, 0x83, 0x1f, 0x19, 0xcd, 0xe0, 0x5b
	.type		g_MSG_PERMUTATION,@object
	.size		g_MSG_PERMUTATION,(.L_1 - g_MSG_PERMUTATION)
g_MSG_PERMUTATION:
        /*0020*/ 	.byte	0x02, 0x00, 0x00, 0x00, 0x06, 0x00, 0x00, 0x00, 0x03, 0x00, 0x00, 0x00, 0x0a, 0x00, 0x00, 0x00
        /*0030*/ 	.byte	0x07, 0x00, 0x00, 0x00, 0x00, 0x00, 0x00, 0x00, 0x04, 0x00, 0x00, 0x00, 0x0d, 0x00, 0x00, 0x00
        /*0040*/ 	.byte	0x01, 0x00, 0x00, 0x00, 0x0b, 0x00, 0x00, 0x00, 0x0c, 0x00, 0x00, 0x00, 0x05, 0x00, 0x00, 0x00
        /*0050*/ 	.byte	0x09, 0x00, 0x00, 0x00, 0x0e, 0x00, 0x00, 0x00, 0x0f, 0x00, 0x00, 0x00, 0x08, 0x00, 0x00, 0x00
.L_1:


//--------------------- .nv.constant2.solve_nonce_range_fused --------------------------
	.section	.nv.constant2.solve_nonce_range_fused,"a",@progbits
	.sectionflags	@""
	.align	4
.nv.constant2.solve_nonce_range_fused:
        /*0000*/ 	.byte	0x01, 0x01, 0x01, 0x01


//--------------------- .nv.constant0.solve_nonce_range_fused --------------------------
	.section	.nv.constant0.solve_nonce_range_fused,"a",@progbits
	.sectionflags	@""
	.align	4
.nv.constant0.solve_nonce_range_fused:
	.zero		392


//--------------------- .nv.constant0.compress    --------------------------
	.section	.nv.constant0.compress,"a",@progbits
	.sectionflags	@""
	.align	4
.nv.constant0.compress:
	.zero		392


//--------------------- .text.solve_nonce_range_fused --------------------------
	.section	.text.solve_nonce_range_fused,"ax",@progbits
	.sectionflags	@"SHF_BARRIERS=1"
	.sectioninfo	@"SHI_REGISTERS=62"
	.align	128
        .global         solve_nonce_range_fused
        .type           solve_nonce_range_fused,@function
        .size           solve_nonce_range_fused,(.L_x_17 - solve_nonce_range_fused)
        .other          solve_nonce_range_fused,@"STO_CUDA_ENTRY STV_DEFAULT"
solve_nonce_range_fused:
.text.solve_nonce_range_fused:
[----:B------:R-:W-:Y:S02]  /*0000*/  MOV R1, c[0x0][0x28] ;  /* 0x00000a0000017a02 */ /* 0x000fe40000000f00 */
[----:B------:R-:W0:Y:S01]  /*0010*/  S2R R0, SR_TID.X ;  /* 0x0000000000007919 */ /* 0x000e220000002100 */
[----:B------:R-:W-:Y:S01]  /*0020*/  ULDC.64 UR8, c[0x0][0x118] ;  /* 0x0000460000087ab9 */ /* 0x000fe20000000a00 */
[----:B------:R-:W-:Y:S02]  /*0030*/  BSSY B0, `(.L_x_0) ;  /* 0x00001d7000007945 */ /* 0x000fe40003800000 */
[----:B------:R-:W0:Y:S04]  /*0040*/  S2R R3, SR_TID.Y ;  /* 0x0000000000037919 */ /* 0x000e280000002200 */
[----:B------:R-:W1:Y:S01]  /*0050*/  S2R R2, SR_CTAID.X ;  /* 0x0000000000027919 */ /* 0x000e620000002500 */
[----:B0-----:R-:W-:-:S13]  /*0060*/  LOP3.LUT P1, RZ, R3, R0, RZ, 0xfc, !PT ;  /* 0x0000000003ff7212 */ /* 0x001fda000782fcff */
[----:B------:R-:W-:Y:S05]  /*0070*/  @P1 BRA `(.L_x_1) ;  /* 0x00001d2000001947 */ /* 0x000fea0003800000 */
[----:B-1----:R-:W-:Y:S02]  /*0080*/  MOV R58, c[0x0][0x160] ;  /* 0x00005800003a7a02 */ /* 0x002fe40000000f00 */
[----:B------:R-:W-:-:S05]  /*0090*/  MOV R59, c[0x0][0x164] ;  /* 0x00005900003b7a02 */ /* 0x000fca0000000f00 */
[----:B------:R-:W2:Y:S04]  /*00a0*/  LDG.E.U8.CONSTANT R22, [R58.64] ;  /* 0x000000083a167981 */ /* 0x000ea8000c1e9100 */
[----:B------:R-:W3:Y:S04]  /*00b0*/  LDG.E.U8.CONSTANT R4, [R58.64+0x1] ;  /* 0x000001083a047981 */ /* 0x000ee8000c1e9100 */
[----:B------:R-:W4:Y:S04]  /*00c0*/  LDG.E.U8.CONSTANT R5, [R58.64+0x2] ;  /* 0x000002083a057981 */ /* 0x000f28000c1e9100 */
[----:B------:R-:W5:Y:S04]  /*00d0*/  LDG.E.U8.CONSTANT R6, [R58.64+0x3] ;  /* 0x000003083a067981 */ /* 0x000f68000c1e9100 */
        /* <DEDUP_REMOVED lines=50> */
[----:B--2---:R-:W-:Y:S04]  /*0400*/  STS.U8 [RZ], R22 ;  /* 0x00000016ff007388 */ /* 0x004fe80000000000 */
[----:B---3--:R0:W-:Y:S04]  /*0410*/  STS.U8 [0x1], R4 ;  /* 0x00000104ff007388 */ /* 0x0081e80000000000 */
[----:B----4-:R1:W-:Y:S04]  /*0420*/  STS.U8 [0x2], R5 ;  /* 0x00000205ff007388 */ /* 0x0103e80000000000 */
[----:B-----5:R2:W-:Y:S04]  /*0430*/  STS.U8 [0x3], R6 ;  /* 0x00000306ff007388 */ /* 0x0205e80000000000 */
[----:B------:R3:W-:Y:S04]  /*0440*/  STS.U8 [0x4], R7 ;  /* 0x00000407ff007388 */ /* 0x0007e80000000000 */
        /* <DEDUP_REMOVED lines=14> */
[----:B0-----:R-:W5:Y:S04]  /*0530*/  LDG.E.U8.CONSTANT R4, [R58.64+0x18] ;  /* 0x000018083a047981 */ /* 0x001f68000c1e9100 */
[----:B-1----:R-:W5:Y:S04]  /*0540*/  LDG.E.U8.CONSTANT R5, [R58.64+0x19] ;  /* 0x000019083a057981 */ /* 0x002f68000c1e9100 */
[----:B--2---:R-:W2:Y:S04]  /*0550*/  LDG.E.U8.CONSTANT R6, [R58.64+0x1a] ;  /* 0x00001a083a067981 */ /* 0x004ea8000c1e9100 */
[----:B---3--:R-:W3:Y:S04]  /*0560*/  LDG.E.U8.CONSTANT R7, [R58.64+0x1b] ;  /* 0x00001b083a077981 */ /* 0x008ee8000c1e9100 */
[----:B----4-:R-:W3:Y:S04]  /*0570*/  LDG.E.U8.CONSTANT R8, [R58.64+0x1c] ;  /* 0x00001c083a087981 */ /* 0x010ee8000c1e9100 */
[----:B------:R-:W3:Y:S04]  /*0580*/  LDG.E.U8.CONSTANT R9, [R58.64+0x1d] ;  /* 0x00001d083a097981 */ /* 0x000ee8000c1e9100 */
        /* <DEDUP_REMOVED lines=13> */
[----:B------:R0:W-:Y:S04]  /*0660*/  STS.U8 [0x13], R56 ;  /* 0x00001338ff007388 */ /* 0x0001e80000000000 */
[----:B------:R1:W-:Y:S04]  /*0670*/  STS.U8 [0x14], R55 ;  /* 0x00001437ff007388 */ /* 0x0003e80000000000 */
[----:B------:R0:W-:Y:S04]  /*0680*/  STS.U8 [0x15], R54 ;  /* 0x00001536ff007388 */ /* 0x0001e80000000000 */
[----:B------:R1:W-:Y:S04]  /*0690*/  STS.U8 [0x2b], R23 ;  /* 0x00002b17ff007388 */ /* 0x0003e80000000000 */
[----:B0-----:R-:W3:Y:S04]  /*06a0*/  LDG.E.U8.CONSTANT R56, [R58.64+0x48] ;  /* 0x000048083a387981 */ /* 0x001ee8000c1e9100 */
[----:B-1----:R-:W3:Y:S04]  /*06b0*/  LDG.E.U8.CONSTANT R55, [R58.64+0x49] ;  /* 0x000049083a377981 */ /* 0x002ee8000c1e9100 */
[----:B------:R-:W3:Y:S04]  /*06c0*/  LDG.E.U8.CONSTANT R54, [R58.64+0x4a] ;  /* 0x00004a083a367981 */ /* 0x000ee8000c1e9100 */
        /* <DEDUP_REMOVED lines=18> */
[----:B------:R-:W-:Y:S04]  /*07f0*/  STS.U8 [0x3c], R40 ;  /* 0x00003c28ff007388 */ /* 0x000fe80000000000 */
        /* <DEDUP_REMOVED lines=11> */
[----:B------:R-:W4:Y:S04]  /*08b0*/  LDG.E.U8.CONSTANT R23, [R58.64+0x60] ;  /* 0x000060083a177981 */ /* 0x000f28000c1e9100 */
[----:B0-----:R-:W4:Y:S04]  /*08c0*/  LDG.E.U8.CONSTANT R53, [R58.64+0x4b] ;  /* 0x00004b083a357981 */ /* 0x001f28000c1e9100 */
[----:B-1----:R-:W4:Y:S04]  /*08d0*/  LDG.E.U8.CONSTANT R52, [R58.64+0x4c] ;  /* 0x00004c083a347981 */ /* 0x002f28000c1e9100 */
[----:B------:R-:W4:Y:S04]  /*08e0*/  LDG.E.U8.CONSTANT R24, [R58.64+0x61] ;  /* 0x000061083a187981 */ /* 0x000f28000c1e9100 */
        /* <DEDUP_REMOVED lines=15> */
[----:B-----5:R0:W-:Y:S04]  /*09e0*/  STS.U8 [0x18], R4 ;  /* 0x00001804ff007388 */ /* 0x0201e80000000000 */
[----:B------:R1:W-:Y:S04]  /*09f0*/  STS.U8 [0x19], R5 ;  /* 0x00001905ff007388 */ /* 0x0003e80000000000 */
[----:B--2---:R2:W-:Y:S04]  /*0a00*/  STS.U8 [0x1a], R6 ;  /* 0x00001a06ff007388 */ /* 0x0045e80000000000 */
[----:B---3--:R3:W-:Y:S04]  /*0a10*/  STS.U8 [0x1b], R7 ;  /* 0x00001b07ff007388 */ /* 0x0087e80000000000 */
        /* <DEDUP_REMOVED lines=15> */
[----:B0-----:R-:W4:Y:S04]  /*0b10*/  LDG.E.U8.CONSTANT R4, [R58.64+0x4d] ;  /* 0x00004d083a047981 */ /* 0x001f28000c1e9100 */
[----:B-1----:R-:W4:Y:S04]  /*0b20*/  LDG.E.U8.CONSTANT R5, [R58.64+0x4e] ;  /* 0x00004e083a057981 */ /* 0x002f28000c1e9100 */
[----:B--2---:R-:W2:Y:S04]  /*0b30*/  LDG.E.U8.CONSTANT R6, [R58.64+0x4f] ;  /* 0x00004f083a067981 */ /* 0x004ea8000c1e9100 */
[----:B---3--:R-:W3:Y:S04]  /*0b40*/  LDG.E.U8.CONSTANT R7, [R58.64+0x50] ;  /* 0x000050083a077981 */ /* 0x008ee8000c1e9100 */
[----:B-----5:R-:W5:Y:S04]  /*0b50*/  LDG.E.U8.CONSTANT R8, [R58.64+0x51] ;  /* 0x000051083a087981 */ /* 0x020f68000c1e9100 */
        /* <DEDUP_REMOVED lines=26> */
[----:B------:R0:W-:Y:S04]  /*0d00*/  STS.U8 [0x48], R56 ;  /* 0x00004838ff007388 */ /* 0x0001e80000000000 */
[----:B------:R1:W-:Y:S04]  /*0d10*/  STS.U8 [0x49], R55 ;  /* 0x00004937ff007388 */ /* 0x0003e80000000000 */
[----:B------:R1:W-:Y:S04]  /*0d20*/  STS.U8 [0x4a], R54 ;  /* 0x00004a36ff007388 */ /* 0x0003e80000000000 */
[----:B0-----:R-:W5:Y:S04]  /*0d30*/  LDG.E.U8.CONSTANT R56, [R58.64+0x7d] ;  /* 0x00007d083a387981 */ /* 0x001f68000c1e9100 */
[----:B-1----:R-:W5:Y:S04]  /*0d40*/  LDG.E.U8.CONSTANT R55, [R58.64+0x7e] ;  /* 0x00007e083a377981 */ /* 0x002f68000c1e9100 */
[----:B------:R-:W5:Y:S04]  /*0d50*/  LDG.E.U8.CONSTANT R54, [R58.64+0x7f] ;  /* 0x00007f083a367981 */ /* 0x000f68000c1e9100 */
[----:B----4-:R0:W-:Y:S04]  /*0d60*/  STS.U8 [0x60], R23 ;  /* 0x00006017ff007388 */ /* 0x0101e80000000000 */
        /* <DEDUP_REMOVED lines=20> */
[----:B----4-:R-:W4:Y:S04]  /*0eb0*/  LDG.E.U8.CONSTANT R52, [R58.64+0x81] ;  /* 0x000081083a347981 */ /* 0x010f28000c1e9100 */
        /* <DEDUP_REMOVED lines=16> */
[----:B------:R0:W-:Y:S04]  /*0fc0*/  STS.U8 [0x4d], R4 ;  /* 0x00004d04ff007388 */ /* 0x0001e80000000000 */
[----:B------:R1:W-:Y:S04]  /*0fd0*/  STS.U8 [0x4e], R5 ;  /* 0x00004e05ff007388 */ /* 0x0003e80000000000 */
[----:B--2---:R2:W-:Y:S04]  /*0fe0*/  STS.U8 [0x4f], R6 ;  /* 0x00004f06ff007388 */ /* 0x0045e80000000000 */
[----:B---3--:R3:W-:Y:S04]  /*0ff0*/  STS.U8 [0x50], R7 ;  /* 0x00005007ff007388 */ /* 0x0087e80000000000 */
        /* <DEDUP_REMOVED lines=62> */
[----:B0-----:R-:W5:Y:S04]  /*13e0*/  LDG.E.U8.CONSTANT R56, [R58.64+0xb2] ;  /* 0x0000b2083a387981 */ /* 0x001f68000c1e9100 */
[----:B-1----:R-:W5:Y:S04]  /*13f0*/  LDG.E.U8.CONSTANT R55, [R58.64+0xb3] ;  /* 0x0000b3083a377981 */ /* 0x002f68000c1e9100 */
[----:B------:R-:W5:Y:S04]  /*1400*/  LDG.E.U8.CONSTANT R54, [R58.64+0xb4] ;  /* 0x0000b4083a367981 */ /* 0x000f68000c1e9100 */
[----:B------:R-:W-:Y:S04]  /*1410*/  STS.U8 [0x80], R53 ;  /* 0x00008035ff007388 */ /* 0x000fe80000000000 */
[----:B----4-:R-:W-:Y:S04]  /*1420*/  STS.U8 [0x81], R52 ;  /* 0x00008134ff007388 */ /* 0x010fe80000000000 */
        /* <DEDUP_REMOVED lines=16> */
[----:B------:R-:W5:Y:S04]  /*1530*/  LDG.E.U8.CONSTANT R23, [R58.64+0xc8] ;  /* 0x0000c8083a177981 */ /* 0x000f68000c1e9100 */
[----:B0-----:R-:W5:Y:S04]  /*1540*/  LDG.E.U8.CONSTANT R24, [R58.64+0xe7] ;  /* 0x0000e7083a187981 */ /* 0x001f68000c1e9100 */
[----:B-1----:R-:W5:Y:S04]  /*1550*/  LDG.E.U8.CONSTANT R25, [R58.64+0xc9] ;  /* 0x0000c9083a197981 */ /* 0x002f68000c1e9100 */
[----:B----4-:R-:W4:Y:S04]  /*1560*/  LDG.E.U8.CONSTANT R26, [R58.64+0xca] ;  /* 0x0000ca083a1a7981 */ /* 0x010f28000c1e9100 */
        /* <DEDUP_REMOVED lines=80> */
[----:B----4-:R0:W-:Y:S04]  /*1a70*/  STS.U8 [0xb5], R4 ;  /* 0x0000b504ff007388 */ /* 0x0101e80000000000 */
        /* <DEDUP_REMOVED lines=49> */
[----:B------:R0:W-:Y:S02]  /*1d90*/  STS.U8 [0xe5], R53 ;  /* 0x0000e535ff007388 */ /* 0x0001e40000000000 */
.L_x_1:
[----:B-1----:R-:W-:Y:S05]  /*1da0*/  BSYNC B0 ;  /* 0x0000000000007941 */ /* 0x002fea0003800000 */
.L_x_0:
[----:B------:R-:W-:Y:S01]  /*1db0*/  BAR.SYNC.DEFER_BLOCKING 0x0 ;  /* 0x0000000000007b1d */ /* 0x000fe20000010000 */
[----:B------:R-:W-:-:S13]  /*1dc0*/  ISETP.GE.AND P0, PT, R2, c[0x0][0x178], PT ;  /* 0x00005e0002007a0c */ /* 0x000fda0003f06270 */
[----:B------:R-:W-:Y:S05]  /*1dd0*/  @P0 EXIT ;  /* 0x000000000000094d */ /* 0x000fea0003800000 */
.L_x_14:
[----:B------:R-:W-:Y:S01]  /*1de0*/  BSSY B0, `(.L_x_2) ;  /* 0x00001f0000007945 */ /* 0x000fe20003800000 */
[----:B---3--:R-:W-:Y:S05]  /*1df0*/  @P1 BRA `(.L_x_3) ;  /* 0x00001ee000001947 */ /* 0x008fea0003800000 */
[----:B0-----:R-:W0:Y:S01]  /*1e00*/  S2R R4, SR_LANEID ;  /* 0x0000000000047919 */ /* 0x001e220000000000 */
[----:B------:R-:W-:Y:S01]  /*1e10*/  VOTEU.ANY UR4, UPT, PT ;  /* 0x0000000000047886 */ /* 0x000fe200038e0100 */
[----:B------:R-:W-:Y:S01]  /*1e20*/  MOV R5, c[0x0][0x16c] ;  /* 0x00005b0000057a02 */ /* 0x000fe20000000f00 */
[----:B------:R-:W-:Y:S01]  /*1e30*/  UPOPC UR6, UR4 ;  /* 0x00000004000672bf */ /* 0x000fe20008000000 */
[----:B------:R-:W1:Y:S01]  /*1e40*/  LDS.U8 R8, [RZ] ;  /* 0x00000000ff087984 */ /* 0x000e620000000000 */
[----:B------:R-:W-:Y:S02]  /*1e50*/  UFLO.U32 UR5, UR4 ;  /* 0x00000004000572bd */ /* 0x000fe400080e0000 */
[----:B------:R-:W-:Y:S01]  /*1e60*/  UIMAD.WIDE.U32 UR6, UR6, 0x1, URZ ;  /* 0x00000001060678a5 */ /* 0x000fe2000f8e003f */
[----:B------:R-:W2:Y:S01]  /*1e70*/  LDS.U8 R9, [0x1] ;  /* 0x00000100ff097984 */ /* 0x000ea20000000000 */
[----:B------:R-:W-:-:S02]  /*1e80*/  UMOV UR4, URZ ;  /* 0x0000003f00047c82 */ /* 0x000fc40008000000 */
[----:B------:R-:W-:Y:S01]  /*1e90*/  UIADD3 UR4, UR7, UR4, URZ ;  /* 0x0000000407047290 */ /* 0x000fe2000fffe03f */
[----:B------:R-:W-:Y:S01]  /*1ea0*/  LDS.U8 R12, [0x4] ;  /* 0x00000400ff0c7984 */ /* 0x000fe20000000000 */
[----:B------:R-:W-:Y:S02]  /*1eb0*/  MOV R7, UR7 ;  /* 0x0000000700077c02 */ /* 0x000fe40008000f00 */
[----:B------:R-:W-:Y:S01]  /*1ec0*/  MOV R6, UR6 ;  /* 0x0000000600067c02 */ /* 0x000fe20008000f00 */
[----:B------:R-:W-:Y:S01]  /*1ed0*/  LDS.U8 R17, [0x9] ;  /* 0x00000900ff117984 */ /* 0x000fe20000000000 */
[----:B------:R-:W-:-:S03]  /*1ee0*/  IMAD.U32 R7, RZ, RZ, UR4 ;  /* 0x00000004ff077e24 */ /* 0x000fc6000f8e00ff */
[----:B------:R-:W-:Y:S01]  /*1ef0*/  LDS.U8 R11, [0x3] ;  /* 0x00000300ff0b7984 */ /* 0x000fe20000000000 */
[----:B0-----:R-:W-:-:S03]  /*1f00*/  ISETP.EQ.U32.AND P0, PT, R4, UR5, PT ;  /* 0x0000000504007c0c */ /* 0x001fc6000bf02070 */
[----:B------:R-:W-:Y:S01]  /*1f10*/  LDS.U8 R10, [0x2] ;  /* 0x00000200ff0a7984 */ /* 0x000fe20000000000 */
[----:B------:R-:W-:-:S03]  /*1f20*/  MOV R4, c[0x0][0x168] ;  /* 0x00005a0000047a02 */ /* 0x000fc60000000f00 */
[----:B------:R-:W-:Y:S04]  /*1f30*/  LDS.U8 R16, [0x8] ;  /* 0x00000800ff107984 */ /* 0x000fe80000000000 */
[----:B------:R-:W-:Y:S04]  /*1f40*/  LDS.U8 R18, [0xa] ;  /* 0x00000a00ff127984 */ /* 0x000fe80000000000 */
[----:B------:R-:W-:Y:S04]  /*1f50*/  @P0 RED.E.ADD.64.STRONG.GPU [R4.64], R6 ;  /* 0x000000060400098e */ /* 0x000fe8000c10e588 */
[----:B------:R-:W0:Y:S04]  /*1f60*/  LDS.U8 R4, [0x15] ;  /* 0x00001500ff047984 */ /* 0x000e280000000000 */
[----:B------:R-:W3:Y:S04]  /*1f70*/  LDS.U8 R5, [0x16] ;  /* 0x00001600ff057984 */ /* 0x000ee80000000000 */
[----:B------:R-:W4:Y:S04]  /*1f80*/  LDS.U8 R6, [0x17] ;  /* 0x00001700ff067984 */ /* 0x000f280000000000 */
[----:B-1----:R-:W-:Y:S04]  /*1f90*/  STS.U8 [0xe8], R8 ;  /* 0x0000e808ff007388 */ /* 0x002fe80000000000 */
[----:B------:R-:W1:Y:S04]  /*1fa0*/  LDS.U8 R7, [0x18] ;  /* 0x00001800ff077984 */ /* 0x000e680000000000 */
[----:B--2---:R-:W-:Y:S04]  /*1fb0*/  STS.U8 [0xe9], R9 ;  /* 0x0000e909ff007388 */ /* 0x004fe80000000000 */
[----:B------:R-:W2:Y:S04]  /*1fc0*/  LDS.U8 R8, [0x27] ;  /* 0x00002700ff087984 */ /* 0x000ea80000000000 */
[----:B------:R-:W-:Y:S04]  /*1fd0*/  LDS.U8 R9, [0x28] ;  /* 0x00002800ff097984 */ /* 0x000fe80000000000 */
[----:B------:R-:W-:Y:S04]  /*1fe0*/  LDS.U8 R19, [0xb] ;  /* 0x00000b00ff137984 */ /* 0x000fe80000000000 */
[----:B------:R-:W-:Y:S04]  /*1ff0*/  LDS.U8 R20, [0xc] ;  /* 0x00000c00ff147984 */ /* 0x000fe80000000000 */
[----:B0-----:R-:W-:Y:S04]  /*2000*/  STS.U8 [0xfd], R4 ;  /* 0x0000fd04ff007388 */ /* 0x001fe80000000000 */
[----:B------:R-:W0:Y:S04]  /*2010*/  LDS.U8 R4, [0x29] ;  /* 0x00002900ff047984 */ /* 0x000e280000000000 */
[----:B---3--:R-:W-:Y:S04]  /*2020*/  STS.U8 [0xfe], R5 ;  /* 0x0000fe05ff007388 */ /* 0x008fe80000000000 */
[----:B----4-:R-:W-:Y:S04]  /*2030*/  STS.U8 [0xff], R6 ;  /* 0x0000ff06ff007388 */ /* 0x010fe80000000000 */
[----:B------:R-:W3:Y:S04]  /*2040*/  LDS.U8 R21, [0xd] ;  /* 0x00000d00ff157984 */ /* 0x000ee80000000000 */
[----:B------:R-:W4:Y:S04]  /*2050*/  LDS.U8 R36, [0xe] ;  /* 0x00000e00ff247984 */ /* 0x000f280000000000 */
[----:B------:R-:W5:Y:S04]  /*2060*/  LDS.U8 R37, [0xf] ;  /* 0x00000f00ff257984 */ /* 0x000f680000000000 */
[----:B------:R-:W0:Y:S04]  /*2070*/  LDS.U8 R38, [0x10] ;  /* 0x00001000ff267984 */ /* 0x000e280000000000 */
        /* <DEDUP_REMOVED lines=16> */
[----:B------:R-:W3:Y:S04]  /*2180*/  LDS.U8 R5, [0x2a] ;  /* 0x00002a00ff057984 */ /* 0x000ee80000000000 */
[----:B------:R-:W3:Y:S04]  /*2190*/  LDS.U8 R6, [0x2b] ;  /* 0x00002b00ff067984 */ /* 0x000ee80000000000 */
[----:B------:R-:W3:Y:S04]  /*21a0*/  LDS.U8 R13, [0x5] ;  /* 0x00000500ff0d7984 */ /* 0x000ee80000000000 */
[----:B------:R-:W3:Y:S04]  /*21b0*/  LDS.U8 R14, [0x6] ;  /* 0x00000600ff0e7984 */ /* 0x000ee80000000000 */
[----:B------:R-:W3:Y:S04]  /*21c0*/  LDS.U8 R15, [0x7] ;  /* 0x00000700ff0f7984 */ /* 0x000ee80000000000 */
[----:B------:R-:W3:Y:S04]  /*21d0*/  LDS.U8 R41, [0x13] ;  /* 0x00001300ff297984 */ /* 0x000ee80000000000 */
[----:B------:R-:W3:Y:S04]  /*21e0*/  LDS.U8 R42, [0x14] ;  /* 0x00001400ff2a7984 */ /* 0x000ee80000000000 */
[----:B-1----:R-:W-:Y:S04]  /*21f0*/  STS.U8 [0x100], R7 ;  /* 0x00010007ff007388 */ /* 0x002fe80000000000 */
[----:B--2---:R-:W-:Y:S04]  /*2200*/  STS.U8 [0x10f], R8 ;  /* 0x00010f08ff007388 */ /* 0x004fe80000000000 */
[----:B0-----:R-:W-:Y:S04]  /*2210*/  STS.U8 [0x111], R4 ;  /* 0x00011104ff007388 */ /* 0x001fe80000000000 */
[----:B------:R-:W0:Y:S04]  /*2220*/  LDS.U8 R7, [0x2c] ;  /* 0x00002c00ff077984 */ /* 0x000e280000000000 */
[----:B------:R-:W1:Y:S04]  /*2230*/  LDS.U8 R8, [0x3d] ;  /* 0x00003d00ff087984 */ /* 0x000e680000000000 */
[----:B------:R-:W-:Y:S04]  /*2240*/  STS.U8 [0x110], R9 ;  /* 0x00011009ff007388 */ /* 0x000fe80000000000 */
[----:B------:R-:W2:Y:S04]  /*2250*/  LDS.U8 R4, [0x50] ;  /* 0x00005000ff047984 */ /* 0x000ea80000000000 */
[----:B------:R-:W-:Y:S04]  /*2260*/  STS.U8 [0xec], R12 ;  /* 0x0000ec0cff007388 */ /* 0x000fe80000000000 */
[----:B------:R-:W0:Y:S04]  /*2270*/  LDS.U8 R9, [0x4f] ;  /* 0x00004f00ff097984 */ /* 0x000e280000000000 */
[----:B------:R-:W0:Y:S04]  /*2280*/  LDS.U8 R12, [0x2f] ;  /* 0x00002f00ff0c7984 */ /* 0x000e280000000000 */
[----:B------:R-:W-:Y:S04]  /*2290*/  STS.U8 [0xf1], R17 ;  /* 0x0000f111ff007388 */ /* 0x000fe80000000000 */
[----:B------:R-:W0:Y:S04]  /*22a0*/  LDS.U8 R17, [0x34] ;  /* 0x00003400ff117984 */ /* 0x000e280000000000 */
[----:B------:R-:W-:Y:S04]  /*22b0*/  STS.U8 [0xeb], R11 ;  /* 0x0000eb0bff007388 */ /* 0x000fe80000000000 */
[----:B------:R-:W0:Y:S04]  /*22c0*/  LDS.U8 R11, [0x2e] ;  /* 0x00002e00ff0b7984 */ /* 0x000e280000000000 */
[----:B------:R-:W-:Y:S04]  /*22d0*/  STS.U8 [0xea], R10 ;  /* 0x0000ea0aff007388 */ /* 0x000fe80000000000 */
[----:B------:R-:W-:Y:S04]  /*22e0*/  STS.U8 [0xf0], R16 ;  /* 0x0000f010ff007388 */ /* 0x000fe80000000000 */
[----:B------:R-:W-:Y:S04]  /*22f0*/  STS.U8 [0xf2], R18 ;  /* 0x0000f212ff007388 */ /* 0x000fe80000000000 */
[----:B------:R-:W-:Y:S04]  /*2300*/  STS.U8 [0xf3], R19 ;  /* 0x0000f313ff007388 */ /* 0x000fe80000000000 */
[----:B------:R-:W-:Y:S04]  /*2310*/  STS.U8 [0xf4], R20 ;  /* 0x0000f414ff007388 */ /* 0x000fe80000000000 */
[----:B---3--:R-:W-:Y:S04]  /*2320*/  STS.U8 [0xf5], R21 ;  /* 0x0000f515ff007388 */ /* 0x008fe80000000000 */
[----:B----4-:R-:W-:Y:S04]  /*2330*/  STS.U8 [0xf6], R36 ;  /* 0x0000f624ff007388 */ /* 0x010fe80000000000 */
[----:B-----5:R-:W-:Y:S04]  /*2340*/  STS.U8 [0xf7], R37 ;  /* 0x0000f725ff007388 */ /* 0x020fe80000000000 */
        /* <DEDUP_REMOVED lines=46> */
[----:B------:R-:W-:Y:S04]  /*2630*/  STS.U8 [0xed], R13 ;  /* 0x0000ed0dff007388 */ /* 0x000fe80000000000 */
[----:B------:R-:W-:Y:S04]  /*2640*/  STS.U8 [0xee], R14 ;  /* 0x0000ee0eff007388 */ /* 0x000fe80000000000 */
[----:B------:R-:W-:Y:S04]  /*2650*/  STS.U8 [0xef], R15 ;  /* 0x0000ef0fff007388 */ /* 0x000fe80000000000 */
[----:B------:R-:W-:Y:S04]  /*2660*/  STS.U8 [0xfb], R41 ;  /* 0x0000fb29ff007388 */ /* 0x000fe80000000000 */
[----:B------:R-:W-:Y:S04]  /*2670*/  STS.U8 [0xfc], R42 ;  /* 0x0000fc2aff007388 */ /* 0x000fe80000000000 */
[----:B------:R-:W3:Y:S04]  /*2680*/  LDS.U8 R13, [0x30] ;  /* 0x00003000ff0d7984 */ /* 0x000ee80000000000 */
[----:B------:R-:W3:Y:S04]  /*2690*/  LDS.U8 R14, [0x31] ;  /* 0x00003100ff0e7984 */ /* 0x000ee80000000000 */
[----:B------:R-:W3:Y:S04]  /*26a0*/  LDS.U8 R15, [0x32] ;  /* 0x00003200ff0f7984 */ /* 0x000ee80000000000 */
[----:B------:R-:W3:Y:S04]  /*26b0*/  LDS.U8 R41, [0x3b] ;  /* 0x00003b00ff297984 */ /* 0x000ee80000000000 */
[----:B------:R-:W3:Y:S04]  /*26c0*/  LDS.U8 R42, [0x3c] ;  /* 0x00003c00ff2a7984 */ /* 0x000ee80000000000 */
[----:B0-----:R-:W-:Y:S04]  /*26d0*/  STS.U8 [0x114], R7 ;  /* 0x00011407ff007388 */ /* 0x001fe80000000000 */
[----:B-1----:R-:W-:Y:S04]  /*26e0*/  STS.U8 [0x125], R8 ;  /* 0x00012508ff007388 */ /* 0x002fe80000000000 */
[----:B--2---:R-:W-:Y:S04]  /*26f0*/  STS.U8 [0x138], R4 ;  /* 0x00013804ff007388 */ /* 0x004fe80000000000 */
[----:B------:R-:W0:Y:S04]  /*2700*/  LDS.U8 R7, [0x53] ;  /* 0x00005300ff077984 */ /* 0x000e280000000000 */
[----:B------:R-:W-:Y:S04]  /*2710*/  STS.U8 [0x137], R9 ;  /* 0x00013709ff007388 */ /* 0x000fe80000000000 */
[----:B------:R-:W1:Y:S04]  /*2720*/  LDS.U8 R8, [0x54] ;  /* 0x00005400ff087984 */ /* 0x000e680000000000 */
        /* <DEDUP_REMOVED lines=75> */
[----:B------:R-:W-:Y:S04]  /*2be0*/  STS.U8 [0x14d], R9 ;  /* 0x00014d09ff007388 */ /* 0x000fe80000000000 */
[----:B------:R-:W0:Y:S04]  /*2bf0*/  LDS.U8 R7, [0x7a] ;  /* 0x00007a00ff077984 */ /* 0x000e280000000000 */
        /* <DEDUP_REMOVED lines=146> */
[----:B------:R-:W-:Y:S04]  /*3520*/  LDS.U8 R13, [0xa8] ;  /* 0x0000a800ff0d7984 */ /* 0x000fe80000000000 */
[----:B------:R-:W3:Y:S04]  /*3530*/  LDS.U8 R14, [0xa9] ;  /* 0x0000a900ff0e7984 */ /* 0x000ee80000000000 */
[----:B------:R-:W3:Y:S04]  /*3540*/  LDS.U8 R15, [0xaa] ;  /* 0x0000aa00ff0f7984 */ /* 0x000ee80000000000 */
[----:B------:R-:W4:Y:S04]  /*3550*/  LDS.U8 R41, [0xb3] ;  /* 0x0000b300ff297984 */ /* 0x000f280000000000 */
[----:B------:R-:W5:Y:S04]  /*3560*/  LDS.U8 R42, [0xb4] ;  /* 0x0000b400ff2a7984 */ /* 0x000f680000000000 */
[----:B0-----:R-:W-:Y:S04]  /*3570*/  STS.U8 [0x189], R4 ;  /* 0x00018904ff007388 */ /* 0x001fe80000000000 */
[----:B-1----:R-:W-:Y:S04]  /*3580*/  STS.U8 [0x18a], R7 ;  /* 0x00018a07ff007388 */ /* 0x002fe80000000000 */
[----:B--2---:R-:W-:Y:S04]  /*3590*/  STS.U8 [0x18b], R8 ;  /* 0x00018b08ff007388 */ /* 0x004fe80000000000 */
[----:B------:R-:W-:Y:S04]  /*35a0*/  STS.U8 [0x18c], R9 ;  /* 0x00018c09ff007388 */ /* 0x000fe80000000000 */
[----:B------:R0:W-:Y:S04]  /*35b0*/  STS.U8 [0x18f], R12 ;  /* 0x00018f0cff007388 */ /* 0x0001e80000000000 */
[----:B------:R1:W-:Y:S01]  /*35c0*/  STS.U8 [0x194], R17 ;  /* 0x00019411ff007388 */ /* 0x0003e20000000000 */
[----:B0-----:R-:W-:-:S03]  /*35d0*/  IADD3 R12, P0, R2, c[0x0][0x170], RZ ;  /* 0x00005c00020c7a10 */ /* 0x001fc60007f1e0ff */
[----:B------:R0:W-:Y:S01]  /*35e0*/  STS.U8 [0x18e], R11 ;  /* 0x00018e0bff007388 */ /* 0x0001e20000000000 */
[----:B-1----:R-:W-:-:S03]  /*35f0*/  LEA.HI.X.SX32 R17, R2, c[0x0][0x174], 0x1, P0 ;  /* 0x00005d0002117a11 */ /* 0x002fc600000f0eff */
[----:B---3--:R-:W-:Y:S01]  /*3600*/  STS.U8 [0x18d], R10 ;  /* 0x00018d0aff007388 */ /* 0x008fe20000000000 */
[----:B0-----:R-:W-:-:S03]  /*3610*/  SHF.R.U64 R11, R12, 0x8, R17 ;  /* 0x000000080c0b7819 */ /* 0x001fc60000001211 */
        /* <DEDUP_REMOVED lines=27> */
[----:B------:R-:W0:Y:S04]  /*37d0*/  LDS.U8 R4, [0xc8] ;  /* 0x0000c800ff047984 */ /* 0x000e280000000000 */
[----:B------:R-:W1:Y:S04]  /*37e0*/  LDS.U8 R5, [0xc9] ;  /* 0x0000c900ff057984 */ /* 0x000e680000000000 */
[----:B------:R-:W2:Y:S04]  /*37f0*/  LDS.U8 R7, [0xca] ;  /* 0x0000ca00ff077984 */ /* 0x000ea80000000000 */
        /* <DEDUP_REMOVED lines=29> */
[----:B------:R1:W-:Y:S04]  /*39d0*/  STS.U8 [0x191], R14 ;  /* 0x0001910eff007388 */ /* 0x0003e80000000000 */
[----:B------:R2:W-:Y:S04]  /*39e0*/  STS.U8 [0x192], R15 ;  /* 0x0001920fff007388 */ /* 0x0005e80000000000 */
[----:B------:R3:W-:Y:S01]  /*39f0*/  STS.U8 [0x190], R13 ;  /* 0x0001900dff007388 */ /* 0x0007e20000000000 */
[----:B-1----:R-:W-:-:S03]  /*3a00*/  SHF.R.U64 R14, R12, 0x18, R17 ;  /* 0x000000180c0e7819 */ /* 0x002fc60000001211 */
[----:B------:R1:W-:Y:S01]  /*3a10*/  STS.U8 [0x19b], R41 ;  /* 0x00019b29ff007388 */ /* 0x0003e20000000000 */
[----:B--2---:R-:W-:-:S03]  /*3a20*/  SHF.R.U64 R15, R12, 0x10, R17 ;  /* 0x000000100c0f7819 */ /* 0x004fc60000001211 */
[----:B------:R2:W-:Y:S01]  /*3a30*/  STS.U8 [0x1d0], R12 ;  /* 0x0001d00cff007388 */ /* 0x0005e20000000000 */
[--C-:B---3--:R-:W-:Y:S02]  /*3a40*/  SHF.R.U32.HI R13, RZ, 0x8, R17.reuse ;  /* 0x00000008ff0d7819 */ /* 0x108fe40000011611 */
[--C-:B-1----:R-:W-:Y:S01]  /*3a50*/  SHF.R.U32.HI R41, RZ, 0x10, R17.reuse ;  /* 0x00000010ff297819 */ /* 0x102fe20000011611 */
[----:B------:R1:W-:Y:S01]  /*3a60*/  STS.U8 [0x19c], R42 ;  /* 0x00019c2aff007388 */ /* 0x0003e20000000000 */
[----:B--2---:R-:W-:-:S03]  /*3a70*/  SHF.R.U32.HI R12, RZ, 0x18, R17 ;  /* 0x00000018ff0c7819 */ /* 0x004fc60000011611 */
[----:B------:R1:W-:Y:S04]  /*3a80*/  STS.U8 [0x1d4], R17 ;  /* 0x0001d411ff007388 */ /* 0x0003e80000000000 */
[----:B------:R1:W-:Y:S04]  /*3a90*/  STS.U8 [0x1d2], R15 ;  /* 0x0001d20fff007388 */ /* 0x0003e80000000000 */
[----:B------:R1:W-:Y:S04]  /*3aa0*/  STS.U8 [0x1d3], R14 ;  /* 0x0001d30eff007388 */ /* 0x0003e80000000000 */
[----:B------:R1:W-:Y:S04]  /*3ab0*/  STS.U8 [0x1d5], R13 ;  /* 0x0001d50dff007388 */ /* 0x0003e80000000000 */
[----:B------:R1:W-:Y:S04]  /*3ac0*/  STS.U8 [0x1d6], R41 ;  /* 0x0001d629ff007388 */ /* 0x0003e80000000000 */
[----:B------:R1:W-:Y:S04]  /*3ad0*/  STS.U8 [0x1d7], R12 ;  /* 0x0001d70cff007388 */ /* 0x0003e80000000000 */
[----:B0-----:R1:W-:Y:S04]  /*3ae0*/  STS.U8 [0x1b0], R4 ;  /* 0x0001b004ff007388 */ /* 0x0013e80000000000 */
[----:B------:R1:W-:Y:S04]  /*3af0*/  STS.U8 [0x1b1], R5 ;  /* 0x0001b105ff007388 */ /* 0x0003e80000000000 */
[----:B------:R1:W-:Y:S04]  /*3b00*/  STS.U8 [0x1b2], R7 ;  /* 0x0001b207ff007388 */ /* 0x0003e80000000000 */
[----:B------:R1:W-:Y:S04]  /*3b10*/  STS.U8 [0x1b3], R8 ;  /* 0x0001b308ff007388 */ /* 0x0003e80000000000 */
        /* <DEDUP_REMOVED lines=28> */
.L_x_3:
[----:B------:R-:W-:Y:S05]  /*3ce0*/  BSYNC B0 ;  /* 0x0000000000007941 */ /* 0x000fea0003800000 */
.L_x_2:
[----:B------:R-:W-:Y:S01]  /*3cf0*/  BAR.SYNC.DEFER_BLOCKING 0x0 ;  /* 0x0000000000007b1d */ /* 0x000fe20000010000 */
[----:B01----:R-:W-:Y:S01]  /*3d00*/  LEA R20, R3, R0, 0x4 ;  /* 0x0000000003147211 */ /* 0x003fe200078e20ff */
[----:B------:R-:W-:Y:S01]  /*3d10*/  IMAD.MOV.U32 R16, RZ, RZ, RZ ;  /* 0x000000ffff107224 */ /* 0x000fe200078e00ff */
[----:B------:R-:W-:-:S02]  /*3d20*/  MOV R30, RZ ;  /* 0x000000ff001e7202 */ /* 0x000fc40000000f00 */
[----:B------:R-:W-:Y:S02]  /*3d30*/  MOV R19, RZ ;  /* 0x000000ff00137202 */ /* 0x000fe40000000f00 */
.L_x_10:
[C---:B------:R-:W-:Y:S01]  /*3d40*/  IADD3 R4, -R30.reuse, 0xc440, RZ ;  /* 0x0000c4401e047810 */ /* 0x040fe20007ffe1ff */
[----:B------:R-:W-:Y:S01]  /*3d50*/  BAR.SYNC.DEFER_BLOCKING 0x0 ;  /* 0x0000000000007b1d */ /* 0x000fe20000010000 */
[----:B------:R-:W-:Y:S02]  /*3d60*/  IADD3 R30, R30, 0x100, RZ ;  /* 0x000001001e1e7810 */ /* 0x000fe40007ffe0ff */
[----:B------:R-:W-:Y:S02]  /*3d70*/  ISETP.GE.AND P0, PT, R4, 0x1, PT ;  /* 0x000000010400780c */ /* 0x000fe40003f06270 */
[----:B------:R-:W-:-:S11]  /*3d80*/  ISETP.GE.U32.AND P2, PT, R30, 0xc440, PT ;  /* 0x0000c4401e00780c */ /* 0x000fd60003f46070 */
[----:B------:R-:W-:Y:S05]  /*3d90*/  @!P0 BRA `(.L_x_4) ;  /* 0x0000097000008947 */ /* 0x000fea0003800000 */
[----:B------:R-:W-:Y:S02]  /*3da0*/  IMNMX R4, R4, 0x100, PT ;  /* 0x0000010004047817 */ /* 0x000fe40003800200 */
[----:B------:R-:W-:Y:S02]  /*3db0*/  MOV R22, RZ ;  /* 0x000000ff00167202 */ /* 0x000fe40000000f00 */
[----:B------:R-:W-:-:S04]  /*3dc0*/  IADD3 R4, R4, 0x3, RZ ;  /* 0x0000000304047810 */ /* 0x000fc80007ffe0ff */
[----:B------:R-:W-:-:S04]  /*3dd0*/  SHF.R.S32.HI R4, RZ, 0x2, R4 ;  /* 0x00000002ff047819 */ /* 0x000fc80000011404 */
[----:B------:R-:W-:-:S04]  /*3de0*/  IMNMX R4, R4, 0x1, !PT ;  /* 0x0000000104047817 */ /* 0x000fc80007800200 */
[C---:B------:R-:W-:Y:S02]  /*3df0*/  IADD3 R5, R4.reuse, -0x1, RZ ;  /* 0xffffffff04057810 */ /* 0x040fe40007ffe0ff */
[----:B------:R-:W-:Y:S02]  /*3e00*/  LOP3.LUT R23, R4, 0x3, RZ, 0xc0, !PT ;  /* 0x0000000304177812 */ /* 0x000fe400078ec0ff */
[----:B------:R-:W-:-:S13]  /*3e10*/  ISETP.GE.U32.AND P0, PT, R5, 0x3, PT ;  /* 0x000000030500780c */ /* 0x000fda0003f06070 */
[----:B------:R-:W-:Y:S05]  /*3e20*/  @!P0 BRA `(.L_x_5) ;  /* 0x0000078000008947 */ /* 0x000fea0003800000 */
[----:B------:R-:W-:Y:S02]  /*3e30*/  IADD3 R21, R4, -R23, RZ ;  /* 0x8000001704157210 */ /* 0x000fe40007ffe0ff */
[----:B------:R-:W-:Y:S02]  /*3e40*/  MOV R22, RZ ;  /* 0x000000ff00167202 */ /* 0x000fe40000000f00 */
[----:B------:R-:W-:-:S13]  /*3e50*/  ISETP.GT.AND P0, PT, R21, RZ, PT ;  /* 0x000000ff1500720c */ /* 0x000fda0003f04270 */
[----:B------:R-:W-:Y:S05]  /*3e60*/  @!P0 BRA `(.L_x_6) ;  /* 0x0000061000008947 */ /* 0x000fea0003800000 */
[----:B------:R-:W-:Y:S02]  /*3e70*/  ISETP.GT.AND P3, PT, R21, 0xc, PT ;  /* 0x0000000c1500780c */ /* 0x000fe40003f64270 */
[----:B------:R-:W-:-:S11]  /*3e80*/  PLOP3.LUT P0, PT, PT, PT, PT, 0x80, 0x0 ;  /* 0x000000000000781c */ /* 0x000fd60003f0f070 */
[----:B------:R-:W-:Y:S05]  /*3e90*/  @!P3 BRA `(.L_x_7) ;  /* 0x000003b00000b947 */ /* 0x000fea0003800000 */
[----:B------:R-:W-:Y:S02]  /*3ea0*/  PLOP3.LUT P0, PT, PT, PT, PT, 0x8, 0x0 ;  /* 0x000000000000781c */ /* 0x000fe40003f0e170 */
.L_x_8:
[C---:B------:R-:W-:Y:S01]  /*3eb0*/  IMAD R29, R22.reuse, 0x10, R0 ;  /* 0x00000010161d7824 */ /* 0x040fe200078e0200 */
[----:B------:R-:W-:Y:S02]  /*3ec0*/  LEA R32, R3, R22, 0x6 ;  /* 0x0000001603207211 */ /* 0x000fe400078e30ff */
[----:B------:R-:W-:Y:S02]  /*3ed0*/  IADD3 R21, R21, -0x10, RZ ;  /* 0xfffffff015157810 */ /* 0x000fe40007ffe0ff */
[----:B------:R-:W0:Y:S01]  /*3ee0*/  LDS R17, [R29.X4+0x1620] ;  /* 0x001620001d117984 */ /* 0x000e220000004800 */
[----:B------:R-:W-:Y:S02]  /*3ef0*/  IADD3 R22, R22, 0x10, RZ ;  /* 0x0000001016167810 */ /* 0x000fe40007ffe0ff */
[----:B------:R-:W-:Y:S01]  /*3f00*/  ISETP.GT.AND P3, PT, R21, 0xc, PT ;  /* 0x0000000c1500780c */ /* 0x000fe20003f64270 */
[----:B------:R-:W1:Y:S04]  /*3f10*/  LDS.128 R4, [R32.X4+0x5e0] ;  /* 0x0005e00020047984 */ /* 0x000e680000004c00 */
[----:B------:R-:W2:Y:S04]  /*3f20*/  LDS R33, [R29.X4+0x1660] ;  /* 0x001660001d217984 */ /* 0x000ea80000004800 */
[----:B------:R-:W3:Y:S04]  /*3f30*/  LDS R34, [R29.X4+0x16a0] ;  /* 0x0016a0001d227984 */ /* 0x000ee80000004800 */
[----:B------:R-:W4:Y:S04]  /*3f40*/  LDS R36, [R29.X4+0x16e0] ;  /* 0x0016e0001d247984 */ /* 0x000f280000004800 */
[----:B------:R-:W5:Y:S04]  /*3f50*/  LDS R38, [R29.X4+0x1720] ;  /* 0x001720001d267984 */ /* 0x000f680000004800 */
[----:B------:R-:W5:Y:S04]  /*3f60*/  LDS.128 R8, [R32.X4+0x5f0] ;  /* 0x0005f00020087984 */ /* 0x000f680000004c00 */
[----:B------:R-:W5:Y:S04]  /*3f70*/  LDS R28, [R29.X4+0x1760] ;  /* 0x001760001d1c7984 */ /* 0x000f680000004800 */
[----:B------:R-:W5:Y:S04]  /*3f80*/  LDS R27, [R29.X4+0x17a0] ;  /* 0x0017a0001d1b7984 */ /* 0x000f680000004800 */
[----:B------:R-:W5:Y:S04]  /*3f90*/  LDS R26, [R29.X4+0x17e0] ;  /* 0x0017e0001d1a7984 */ /* 0x000f680000004800 */
[----:B------:R-:W-:Y:S01]  /*3fa0*/  LDS R25, [R29.X4+0x1820] ;  /* 0x001820001d197984 */ /* 0x000fe20000004800 */
[----:B0-----:R-:W-:-:S03]  /*3fb0*/  IDP.4A.S8.S8 R16, R17, c[0x2][0x0], R16 ;  /* 0x0080000011107a26 */ /* 0x001fc60000000610 */
[----:B------:R-:W0:Y:S01]  /*3fc0*/  LDS.128 R12, [R32.X4+0x600] ;  /* 0x00060000200c7984 */ /* 0x000e220000004c00 */
[----:B-1----:R-:W-:-:S03]  /*3fd0*/  IDP.4A.S8.S8 R4, R4, R17, R19 ;  /* 0x0000001104047226 */ /* 0x002fc60000000613 */
[----:B------:R-:W1:Y:S01]  /*3fe0*/  LDS R24, [R29.X4+0x1860] ;  /* 0x001860001d187984 */ /* 0x000e620000004800 */
[----:B--2---:R-:W-:Y:S02]  /*3ff0*/  IDP.4A.S8.S8 R5, R5, R33, R4 ;  /* 0x0000002105057226 */ /* 0x004fe40000000604 */
[----:B------:R-:W-:Y:S01]  /*4000*/  IDP.4A.S8.S8 R33, R33, c[0x2][0x0], R16 ;  /* 0x0080000021217a26 */ /* 0x000fe20000000610 */
[----:B------:R-:W2:Y:S01]  /*4010*/  LDS R31, [R29.X4+0x18a0] ;  /* 0x0018a0001d1f7984 */ /* 0x000ea20000004800 */
[----:B---3--:R-:W-:Y:S02]  /*4020*/  IDP.4A.S8.S8 R6, R6, R34, R5 ;  /* 0x0000002206067226 */ /* 0x008fe40000000605 */
[----:B------:R-:W-:Y:S01]  /*4030*/  IDP.4A.S8.S8 R33, R34, c[0x2][0x0], R33 ;  /* 0x0080000022217a26 */ /* 0x000fe20000000621 */
[----:B------:R-:W3:Y:S01]  /*4040*/  LDS R4, [R29.X4+0x18e0] ;  /* 0x0018e0001d047984 */ /* 0x000ee20000004800 */
[----:B----4-:R-:W-:Y:S02]  /*4050*/  IDP.4A.S8.S8 R7, R7, R36, R6 ;  /* 0x0000002407077226 */ /* 0x010fe40000000606 */
[----:B------:R-:W-:Y:S01]  /*4060*/  IDP.4A.S8.S8 R33, R36, c[0x2][0x0], R33 ;  /* 0x0080000024217a26 */ /* 0x000fe20000000621 */
[----:B------:R-:W-:Y:S03]  /*4070*/  LDS R5, [R29.X4+0x1920] ;  /* 0x001920001d057984 */ /* 0x000fe60000004800 */
[----:B-----5:R-:W-:Y:S01]  /*4080*/  IDP.4A.S8.S8 R33, R38, c[0x2][0x0], R33 ;  /* 0x0080000026217a26 */ /* 0x020fe20000000621 */
[----:B------:R-:W4:Y:S01]  /*4090*/  LDS.128 R16, [R32.X4+0x610] ;  /* 0x0006100020107984 */ /* 0x000f220000004c00 */
[----:B------:R-:W-:-:S03]  /*40a0*/  IDP.4A.S8.S8 R8, R8, R38, R7 ;  /* 0x0000002608087226 */ /* 0x000fc60000000607 */
[----:B------:R-:W5:Y:S01]  /*40b0*/  LDS R6, [R29.X4+0x1960] ;  /* 0x001960001d067984 */ /* 0x000f620000004800 */
[----:B------:R-:W-:Y:S02]  /*40c0*/  IDP.4A.S8.S8 R8, R9, R28, R8 ;  /* 0x0000001c09087226 */ /* 0x000fe40000000608 */
[----:B------:R-:W-:Y:S01]  /*40d0*/  IDP.4A.S8.S8 R28, R28, c[0x2][0x0], R33 ;  /* 0x008000001c1c7a26 */ /* 0x000fe20000000621 */
[----:B------:R-:W5:Y:S01]  /*40e0*/  LDS R7, [R29.X4+0x19a0] ;  /* 0x0019a0001d077984 */ /* 0x000f620000004800 */
[----:B------:R-:W-:Y:S02]  /*40f0*/  IDP.4A.S8.S8 R8, R10, R27, R8 ;  /* 0x0000001b0a087226 */ /* 0x000fe40000000608 */
[----:B------:R-:W-:Y:S01]  /*4100*/  IDP.4A.S8.S8 R27, R27, c[0x2][0x0], R28 ;  /* 0x008000001b1b7a26 */ /* 0x000fe2000000061c */
[----:B------:R-:W5:Y:S01]  /*4110*/  LDS R9, [R29.X4+0x19e0] ;  /* 0x0019e0001d097984 */ /* 0x000f620000004800 */
[----:B------:R-:W-:Y:S02]  /*4120*/  IDP.4A.S8.S8 R8, R11, R26, R8 ;  /* 0x0000001a0b087226 */ /* 0x000fe40000000608 */
[----:B------:R-:W-:-:S02]  /*4130*/  IDP.4A.S8.S8 R26, R26, c[0x2][0x0], R27 ;  /* 0x008000001a1a7a26 */ /* 0x000fc4000000061b */
[----:B0-----:R-:W-:Y:S02]  /*4140*/  IDP.4A.S8.S8 R8, R12, R25, R8 ;  /* 0x000000190c087226 */ /* 0x001fe40000000608 */
[----:B------:R-:W-:Y:S02]  /*4150*/  IDP.4A.S8.S8 R25, R25, c[0x2][0x0], R26 ;  /* 0x0080000019197a26 */ /* 0x000fe4000000061a */
[----:B-1----:R-:W-:Y:S02]  /*4160*/  IDP.4A.S8.S8 R8, R13, R24, R8 ;  /* 0x000000180d087226 */ /* 0x002fe40000000608 */
[----:B------:R-:W-:Y:S02]  /*4170*/  IDP.4A.S8.S8 R24, R24, c[0x2][0x0], R25 ;  /* 0x0080000018187a26 */ /* 0x000fe40000000619 */
[----:B--2---:R-:W-:Y:S02]  /*4180*/  IDP.4A.S8.S8 R8, R14, R31, R8 ;  /* 0x0000001f0e087226 */ /* 0x004fe40000000608 */
[----:B------:R-:W-:-:S02]  /*4190*/  IDP.4A.S8.S8 R31, R31, c[0x2][0x0], R24 ;  /* 0x008000001f1f7a26 */ /* 0x000fc40000000618 */
[----:B---3--:R-:W-:Y:S02]  /*41a0*/  IDP.4A.S8.S8 R8, R15, R4, R8 ;  /* 0x000000040f087226 */ /* 0x008fe40000000608 */
[----:B------:R-:W-:Y:S02]  /*41b0*/  IDP.4A.S8.S8 R4, R4, c[0x2][0x0], R31 ;  /* 0x0080000004047a26 */ /* 0x000fe4000000061f */
[----:B----4-:R-:W-:Y:S02]  /*41c0*/  IDP.4A.S8.S8 R8, R16, R5, R8 ;  /* 0x0000000510087226 */ /* 0x010fe40000000608 */
[----:B------:R-:W-:Y:S02]  /*41d0*/  IDP.4A.S8.S8 R5, R5, c[0x2][0x0], R4 ;  /* 0x0080000005057a26 */ /* 0x000fe40000000604 */
[----:B-----5:R-:W-:Y:S02]  /*41e0*/  IDP.4A.S8.S8 R8, R17, R6, R8 ;  /* 0x0000000611087226 */ /* 0x020fe40000000608 */
[----:B------:R-:W-:-:S02]  /*41f0*/  IDP.4A.S8.S8 R6, R6, c[0x2][0x0], R5 ;  /* 0x0080000006067a26 */ /* 0x000fc40000000605 */
[----:B------:R-:W-:Y:S02]  /*4200*/  IDP.4A.S8.S8 R8, R18, R7, R8 ;  /* 0x0000000712087226 */ /* 0x000fe40000000608 */
[----:B------:R-:W-:Y:S02]  /*4210*/  IDP.4A.S8.S8 R6, R7, c[0x2][0x0], R6 ;  /* 0x0080000007067a26 */ /* 0x000fe40000000606 */
[----:B------:R-:W-:Y:S02]  /*4220*/  IDP.4A.S8.S8 R19, R19, R9, R8 ;  /* 0x0000000913137226 */ /* 0x000fe40000000608 */
[----:B------:R-:W-:Y:S01]  /*4230*/  IDP.4A.S8.S8 R16, R9, c[0x2][0x0], R6 ;  /* 0x0080000009107a26 */ /* 0x000fe20000000606 */
[----:B------:R-:W-:Y:S05]  /*4240*/  @P3 BRA `(.L_x_8) ;  /* 0xfffffc6000003947 */ /* 0x000fea000383ffff */
.L_x_7:
[----:B------:R-:W-:-:S13]  /*4250*/  ISETP.GT.AND P3, PT, R21, 0x4, PT ;  /* 0x000000041500780c */ /* 0x000fda0003f64270 */
[----:B------:R-:W-:Y:S05]  /*4260*/  @!P3 BRA `(.L_x_9) ;  /* 0x000001f00000b947 */ /* 0x000fea0003800000 */
[C---:B------:R-:W-:Y:S02]  /*4270*/  LEA R13, R22.reuse, R0, 0x4 ;  /* 0x00000000160d7211 */ /* 0x040fe400078e20ff */
[----:B------:R-:W-:Y:S02]  /*4280*/  LEA R12, R3, R22, 0x6 ;  /* 0x00000016030c7211 */ /* 0x000fe400078e30ff */
[----:B------:R-:W-:Y:S01]  /*4290*/  PLOP3.LUT P0, PT, PT, PT, PT, 0x8, 0x0 ;  /* 0x000000000000781c */ /* 0x000fe20003f0e170 */
[----:B------:R-:W0:Y:S01]  /*42a0*/  LDS R15, [R13.X4+0x1620] ;  /* 0x001620000d0f7984 */ /* 0x000e220000004800 */
[----:B------:R-:W-:Y:S02]  /*42b0*/  IADD3 R21, R21, -0x8, RZ ;  /* 0xfffffff815157810 */ /* 0x000fe40007ffe0ff */
[----:B------:R-:W-:Y:S01]  /*42c0*/  IADD3 R22, R22, 0x8, RZ ;  /* 0x0000000816167810 */ /* 0x000fe20007ffe0ff */
        /* <DEDUP_REMOVED lines=8> */
[----:B------:R-:W5:Y:S01]  /*4350*/  LDS R35, [R13.X4+0x17e0] ;  /* 0x0017e0000d237984 */ /* 0x000f620000004800 */
[----:B0-----:R-:W-:-:S02]  /*4360*/  IDP.4A.S8.S8 R16, R15, c[0x2][0x0], R16 ;  /* 0x008000000f107a26 */ /* 0x001fc40000000610 */
[----:B-1----:R-:W-:Y:S02]  /*4370*/  IDP.4A.S8.S8 R4, R4, R15, R19 ;  /* 0x0000000f04047226 */ /* 0x002fe40000000613 */
[----:B--2---:R-:W-:Y:S02]  /*4380*/  IDP.4A.S8.S8 R16, R17, c[0x2][0x0], R16 ;  /* 0x0080000011107a26 */ /* 0x004fe40000000610 */
[----:B------:R-:W-:Y:S02]  /*4390*/  IDP.4A.S8.S8 R5, R5, R17, R4 ;  /* 0x0000001105057226 */ /* 0x000fe40000000604 */
[----:B---3--:R-:W-:Y:S02]  /*43a0*/  IDP.4A.S8.S8 R16, R25, c[0x2][0x0], R16 ;  /* 0x0080000019107a26 */ /* 0x008fe40000000610 */
[----:B------:R-:W-:Y:S02]  /*43b0*/  IDP.4A.S8.S8 R6, R6, R25, R5 ;  /* 0x0000001906067226 */ /* 0x000fe40000000605 */
[----:B----4-:R-:W-:-:S02]  /*43c0*/  IDP.4A.S8.S8 R16, R27, c[0x2][0x0], R16 ;  /* 0x008000001b107a26 */ /* 0x010fc40000000610 */
[----:B------:R-:W-:Y:S02]  /*43d0*/  IDP.4A.S8.S8 R7, R7, R27, R6 ;  /* 0x0000001b07077226 */ /* 0x000fe40000000606 */
[----:B-----5:R-:W-:Y:S02]  /*43e0*/  IDP.4A.S8.S8 R16, R29, c[0x2][0x0], R16 ;  /* 0x008000001d107a26 */ /* 0x020fe40000000610 */
[----:B------:R-:W-:Y:S02]  /*43f0*/  IDP.4A.S8.S8 R8, R8, R29, R7 ;  /* 0x0000001d08087226 */ /* 0x000fe40000000607 */
[----:B------:R-:W-:Y:S02]  /*4400*/  IDP.4A.S8.S8 R16, R31, c[0x2][0x0], R16 ;  /* 0x008000001f107a26 */ /* 0x000fe40000000610 */
[----:B------:R-:W-:Y:S02]  /*4410*/  IDP.4A.S8.S8 R9, R9, R31, R8 ;  /* 0x0000001f09097226 */ /* 0x000fe40000000608 */
[----:B------:R-:W-:-:S02]  /*4420*/  IDP.4A.S8.S8 R16, R33, c[0x2][0x0], R16 ;  /* 0x0080000021107a26 */ /* 0x000fc40000000610 */
[----:B------:R-:W-:Y:S02]  /*4430*/  IDP.4A.S8.S8 R10, R10, R33, R9 ;  /* 0x000000210a0a7226 */ /* 0x000fe40000000609 */
[----:B------:R-:W-:Y:S02]  /*4440*/  IDP.4A.S8.S8 R16, R35, c[0x2][0x0], R16 ;  /* 0x0080000023107a26 */ /* 0x000fe40000000610 */
[----:B------:R-:W-:Y:S02]  /*4450*/  IDP.4A.S8.S8 R19, R11, R35, R10 ;  /* 0x000000230b137226 */ /* 0x000fe4000000060a */
.L_x_9:
[----:B------:R-:W-:-:S13]  /*4460*/  ISETP.NE.OR P0, PT, R21, RZ, P0 ;  /* 0x000000ff1500720c */ /* 0x000fda0000705670 */
[----:B------:R-:W-:Y:S05]  /*4470*/  @!P0 BRA `(.L_x_5) ;  /* 0x0000013000008947 */ /* 0x000fea0003800000 */
.L_x_6:
[----:B------:R-:W-:Y:S01]  /*4480*/  IMAD R7, R3, 0x40, R22 ;  /* 0x0000004003077824 */ /* 0x000fe200078e0216 */
[C---:B------:R-:W-:Y:S02]  /*4490*/  LEA R11, R22.reuse, R0, 0x4 ;  /* 0x00000000160b7211 */ /* 0x040fe400078e20ff */
[----:B------:R-:W-:Y:S02]  /*44a0*/  IADD3 R21, R21, -0x4, RZ ;  /* 0xfffffffc15157810 */ /* 0x000fe40007ffe0ff */
[----:B------:R-:W-:Y:S01]  /*44b0*/  IADD3 R22, R22, 0x4, RZ ;  /* 0x0000000416167810 */ /* 0x000fe20007ffe0ff */
[----:B------:R-:W-:Y:S01]  /*44c0*/  LDS R9, [R11.X4+0x1620] ;  /* 0x001620000b097984 */ /* 0x000fe20000004800 */
[----:B------:R-:W-:-:S03]  /*44d0*/  ISETP.NE.AND P0, PT, R21, RZ, PT ;  /* 0x000000ff1500720c */ /* 0x000fc60003f05270 */
[----:B------:R-:W0:Y:S04]  /*44e0*/  LDS.128 R4, [R7.X4+0x5e0] ;  /* 0x0005e00007047984 */ /* 0x000e280000004c00 */
[----:B------:R-:W1:Y:S04]  /*44f0*/  LDS R8, [R11.X4+0x1660] ;  /* 0x001660000b087984 */ /* 0x000e680000004800 */
[----:B------:R-:W2:Y:S04]  /*4500*/  LDS R10, [R11.X4+0x16a0] ;  /* 0x0016a0000b0a7984 */ /* 0x000ea80000004800 */
[----:B------:R-:W3:Y:S01]  /*4510*/  LDS R12, [R11.X4+0x16e0] ;  /* 0x0016e0000b0c7984 */ /* 0x000ee20000004800 */
[----:B0-----:R-:W-:-:S02]  /*4520*/  IDP.4A.S8.S8 R4, R4, R9, R19 ;  /* 0x0000000904047226 */ /* 0x001fc40000000613 */
[----:B------:R-:W-:Y:S02]  /*4530*/  IDP.4A.S8.S8 R9, R9, c[0x2][0x0], R16 ;  /* 0x0080000009097a26 */ /* 0x000fe40000000610 */
[----:B-1----:R-:W-:Y:S02]  /*4540*/  IDP.4A.S8.S8 R5, R5, R8, R4 ;  /* 0x0000000805057226 */ /* 0x002fe40000000604 */
[----:B------:R-:W-:Y:S02]  /*4550*/  IDP.4A.S8.S8 R9, R8, c[0x2][0x0], R9 ;  /* 0x0080000008097a26 */ /* 0x000fe40000000609 */
[----:B--2---:R-:W-:Y:S02]  /*4560*/  IDP.4A.S8.S8 R6, R6, R10, R5 ;  /* 0x0000000a06067226 */ /* 0x004fe40000000605 */
[----:B------:R-:W-:Y:S02]  /*4570*/  IDP.4A.S8.S8 R9, R10, c[0x2][0x0], R9 ;  /* 0x008000000a097a26 */ /* 0x000fe40000000609 */
[----:B---3--:R-:W-:-:S02]  /*4580*/  IDP.4A.S8.S8 R19, R7, R12, R6 ;  /* 0x0000000c07137226 */ /* 0x008fc40000000606 */
[----:B------:R-:W-:Y:S01]  /*4590*/  IDP.4A.S8.S8 R16, R12, c[0x2][0x0], R9 ;  /* 0x008000000c107a26 */ /* 0x000fe20000000609 */
[----:B------:R-:W-:Y:S05]  /*45a0*/  @P0 BRA `(.L_x_6) ;  /* 0xfffffed000000947 */ /* 0x000fea000383ffff */
.L_x_5:
[----:B------:R-:W-:-:S13]  /*45b0*/  ISETP.NE.AND P0, PT, R23, RZ, PT ;  /* 0x000000ff1700720c */ /* 0x000fda0003f05270 */
[----:B------:R-:W-:Y:S05]  /*45c0*/  @!P0 BRA `(.L_x_4) ;  /* 0x0000014000008947 */ /* 0x000fea0003800000 */
[----:B------:R-:W-:Y:S02]  /*45d0*/  LEA R4, R3, R22, 0x6 ;  /* 0x0000001603047211 */ /* 0x000fe400078e30ff */
[----:B------:R-:W-:Y:S02]  /*45e0*/  LEA R22, R22, R0, 0x4 ;  /* 0x0000000016167211 */ /* 0x000fe400078e20ff */
[----:B------:R-:W-:Y:S01]  /*45f0*/  ISETP.NE.AND P0, PT, R23, 0x1, PT ;  /* 0x000000011700780c */ /* 0x000fe20003f05270 */
[----:B------:R-:W-:Y:S01]  /*4600*/  LDS R6, [R4.X4+0x5e0] ;  /* 0x0005e00004067984 */ /* 0x000fe20000004800 */
[----:B------:R-:W-:-:S03]  /*4610*/  LEA R7, R22, 0x5e0, 0x2 ;  /* 0x000005e016077811 */ /* 0x000fc600078e10ff */
[----:B------:R-:W0:Y:S02]  /*4620*/  LDS R5, [R22.X4+0x1620] ;  /* 0x0016200016057984 */ /* 0x000e240000004800 */
[----:B0-----:R-:W-:Y:S01]  /*4630*/  IDP.4A.S8.S8 R19, R6, R5, R19 ;  /* 0x0000000506137226 */ /* 0x001fe20000000613 */
[----:B------:R-:W-:Y:S01]  /*4640*/  LEA R6, R4, 0x5e0, 0x2 ;  /* 0x000005e004067811 */ /* 0x000fe200078e10ff */
[----:B------:R-:W-:-:S04]  /*4650*/  IDP.4A.S8.S8 R16, R5, c[0x2][0x0], R16 ;  /* 0x0080000005107a26 */ /* 0x000fc80000000610 */
[----:B------:R-:W-:Y:S05]  /*4660*/  @!P0 BRA `(.L_x_4) ;  /* 0x000000a000008947 */ /* 0x000fea0003800000 */
[----:B------:R-:W-:Y:S01]  /*4670*/  LDS R4, [R6+0x4] ;  /* 0x0000040006047984 */ /* 0x000fe20000000800 */
[----:B------:R-:W-:-:S03]  /*4680*/  ISETP.NE.AND P0, PT, R23, 0x2, PT ;  /* 0x000000021700780c */ /* 0x000fc60003f05270 */
[----:B------:R-:W0:Y:S02]  /*4690*/  LDS R5, [R7+0x1080] ;  /* 0x0010800007057984 */ /* 0x000e240000000800 */
[----:B0-----:R-:W-:Y:S02]  /*46a0*/  IDP.4A.S8.S8 R19, R4, R5, R19 ;  /* 0x0000000504137226 */ /* 0x001fe40000000613 */
[----:B------:R-:W-:-:S06]  /*46b0*/  IDP.4A.S8.S8 R16, R5, c[0x2][0x0], R16 ;  /* 0x0080000005107a26 */ /* 0x000fcc0000000610 */
[----:B------:R-:W-:Y:S05]  /*46c0*/  @!P0 BRA `(.L_x_4) ;  /* 0x0000004000008947 */ /* 0x000fea0003800000 */
[----:B------:R-:W-:Y:S04]  /*46d0*/  LDS R6, [R6+0x8] ;  /* 0x0000080006067984 */ /* 0x000fe80000000800 */
[----:B------:R-:W0:Y:S02]  /*46e0*/  LDS R4, [R7+0x10c0] ;  /* 0x0010c00007047984 */ /* 0x000e240000000800 */
[----:B0-----:R-:W-:Y:S02]  /*46f0*/  IDP.4A.S8.S8 R19, R6, R4, R19 ;  /* 0x0000000406137226 */ /* 0x001fe40000000613 */
[----:B------:R-:W-:Y:S02]  /*4700*/  IDP.4A.S8.S8 R16, R4, c[0x2][0x0], R16 ;  /* 0x0080000004107a26 */ /* 0x000fe40000000610 */
.L_x_4:
[----:B------:R-:W-:Y:S06]  /*4710*/  BAR.SYNC.DEFER_BLOCKING 0x0 ;  /* 0x0000000000007b1d */ /* 0x000fec0000010000 */
[----:B------:R-:W-:Y:S05]  /*4720*/  @!P2 BRA `(.L_x_10) ;  /* 0xfffff6100000a947 */ /* 0x000fea000383ffff */
[----:B------:R-:W-:Y:S01]  /*4730*/  LOP3.LUT P0, RZ, R2, R3, R0, 0xfe, !PT ;  /* 0x0000000302ff7212 */ /* 0x000fe2000780fe00 */
[----:B------:R-:W-:Y:S01]  /*4740*/  BSSY B0, `(.L_x_11) ;  /* 0x0000058000007945 */ /* 0x000fe20003800000 */
[----:B------:R-:W-:-:S05]  /*4750*/  LEA R19, R16, R19, 0x7 ;  /* 0x0000001310137211 */ /* 0x000fca00078e38ff */
[----:B------:R0:W-:Y:S04]  /*4760*/  STS [R20.X4+0x1d8], R19 ;  /* 0x0001d81314007388 */ /* 0x0001e80000004800 */
[----:B------:R-:W-:Y:S06]  /*4770*/  BAR.SYNC.DEFER_BLOCKING 0x0 ;  /* 0x0000000000007b1d */ /* 0x000fec0000010000 */
[----:B------:R-:W-:Y:S05]  /*4780*/  @P0 BRA `(.L_x_12) ;  /* 0x0000053000000947 */ /* 0x000fea0003800000 */
[----:B0-----:R-:W0:Y:S01]  /*4790*/  LDS.128 R36, [0x1e0] ;  /* 0x0001e000ff247984 */ /* 0x001e220000000c00 */
[----:B------:R-:W-:-:S02]  /*47a0*/  MOV R56, c[0x0][0x180] ;  /* 0x0000600000387a02 */ /* 0x000fc40000000f00 */
[----:B------:R-:W-:Y:S01]  /*47b0*/  MOV R57, c[0x0][0x184] ;  /* 0x0000610000397a02 */ /* 0x000fe20000000f00 */
[----:B------:R-:W1:Y:S04]  /*47c0*/  LDS.128 R40, [0x1f0] ;  /* 0x0001f000ff287984 */ /* 0x000e680000000c00 */
[----:B------:R-:W2:Y:S04]  /*47d0*/  LDS.128 R48, [0x210] ;  /* 0x00021000ff307984 */ /* 0x000ea80000000c00 */
[----:B------:R-:W3:Y:S04]  /*47e0*/  LDS.128 R52, [0x200] ;  /* 0x00020000ff347984 */ /* 0x000ee80000000c00 */
[----:B------:R-:W4:Y:S04]  /*47f0*/  LDS.128 R4, [0x220] ;  /* 0x00022000ff047984 */ /* 0x000f280000000c00 */
[----:B------:R-:W5:Y:S04]  /*4800*/  LDS.128 R8, [0x230] ;  /* 0x00023000ff087984 */ /* 0x000f680000000c00 */
[----:B------:R-:W2:Y:S04]  /*4810*/  LDS.128 R12, [0x240] ;  /* 0x00024000ff0c7984 */ /* 0x000ea80000000c00 */
[----:B------:R-:W2:Y:S04]  /*4820*/  LDS.128 R16, [0x250] ;  /* 0x00025000ff107984 */ /* 0x000ea80000000c00 */
[----:B------:R-:W2:Y:S04]  /*4830*/  LDS.128 R20, [0x260] ;  /* 0x00026000ff147984 */ /* 0x000ea80000000c00 */
[----:B------:R-:W3:Y:S04]  /*4840*/  LDS.128 R24, [0x270] ;  /* 0x00027000ff187984 */ /* 0x000ee80000000c00 */
[----:B0-----:R-:W-:Y:S04]  /*4850*/  STG.E [R56.64+0x8], R36 ;  /* 0x0000082438007986 */ /* 0x001fe8000c101908 */
[----:B------:R-:W-:Y:S04]  /*4860*/  STG.E [R56.64+0xc], R37 ;  /* 0x00000c2538007986 */ /* 0x000fe8000c101908 */
[----:B------:R-:W-:Y:S04]  /*4870*/  STG.E [R56.64+0x10], R38 ;  /* 0x0000102638007986 */ /* 0x000fe8000c101908 */
[----:B------:R-:W-:Y:S04]  /*4880*/  STG.E [R56.64+0x14], R39 ;  /* 0x0000142738007986 */ /* 0x000fe8000c101908 */
[----:B-1----:R-:W-:Y:S04]  /*4890*/  STG.E [R56.64+0x18], R40 ;  /* 0x0000182838007986 */ /* 0x002fe8000c101908 */
[----:B------:R-:W-:Y:S04]  /*48a0*/  STG.E [R56.64+0x1c], R41 ;  /* 0x00001c2938007986 */ /* 0x000fe8000c101908 */
[----:B------:R-:W-:Y:S04]  /*48b0*/  STG.E [R56.64+0x20], R42 ;  /* 0x0000202a38007986 */ /* 0x000fe8000c101908 */
[----:B------:R-:W-:Y:S04]  /*48c0*/  STG.E [R56.64+0x24], R43 ;  /* 0x0000242b38007986 */ /* 0x000fe8000c101908 */
[----:B--2---:R-:W-:Y:S04]  /*48d0*/  STG.E [R56.64+0x38], R48 ;  /* 0x0000383038007986 */ /* 0x004fe8000c101908 */
[----:B------:R-:W-:Y:S04]  /*48e0*/  STG.E [R56.64+0x3c], R49 ;  /* 0x00003c3138007986 */ /* 0x000fe8000c101908 */
[----:B------:R-:W-:Y:S04]  /*48f0*/  STG.E [R56.64+0x40], R50 ;  /* 0x0000403238007986 */ /* 0x000fe8000c101908 */
[----:B------:R-:W-:Y:S04]  /*4900*/  STG.E [R56.64+0x44], R51 ;  /* 0x0000443338007986 */ /* 0x000fe8000c101908 */
[----:B------:R-:W0:Y:S04]  /*4910*/  LDS.128 R28, [0x280] ;  /* 0x00028000ff1c7984 */ /* 0x000e280000000c00 */
[----:B------:R-:W1:Y:S04]  /*4920*/  LDS.128 R32, [0x290] ;  /* 0x00029000ff207984 */ /* 0x000e680000000c00 */
[----:B------:R-:W2:Y:S04]  /*4930*/  LDS.128 R36, [0x2a0] ;  /* 0x0002a000ff247984 */ /* 0x000ea80000000c00 */
[----:B------:R-:W0:Y:S04]  /*4940*/  LDS.128 R40, [0x2b0] ;  /* 0x0002b000ff287984 */ /* 0x000e280000000c00 */
[----:B------:R-:W0:Y:S04]  /*4950*/  LDS.128 R44, [0x2c0] ;  /* 0x0002c000ff2c7984 */ /* 0x000e280000000c00 */
[----:B------:R-:W0:Y:S04]  /*4960*/  LDS.64 R48, [0x1d8] ;  /* 0x0001d800ff307984 */ /* 0x000e280000000a00 */
[----:B------:R-:W0:Y:S04]  /*4970*/  LDS.64 R50, [0x2d0] ;  /* 0x0002d000ff327984 */ /* 0x000e280000000a00 */
[----:B---3--:R3:W-:Y:S04]  /*4980*/  STG.E [R56.64+0x28], R52 ;  /* 0x0000283438007986 */ /* 0x0087e8000c101908 */
[----:B------:R3:W-:Y:S04]  /*4990*/  STG.E [R56.64+0x2c], R53 ;  /* 0x00002c3538007986 */ /* 0x0007e8000c101908 */
[----:B------:R3:W-:Y:S04]  /*49a0*/  STG.E [R56.64+0x30], R54 ;  /* 0x0000303638007986 */ /* 0x0007e8000c101908 */
[----:B------:R3:W-:Y:S04]  /*49b0*/  STG.E [R56.64+0x34], R55 ;  /* 0x0000343738007986 */ /* 0x0007e8000c101908 */
[----:B----4-:R3:W-:Y:S04]  /*49c0*/  STG.E [R56.64+0x48], R4 ;  /* 0x0000480438007986 */ /* 0x0107e8000c101908 */
[----:B------:R3:W-:Y:S04]  /*49d0*/  STG.E [R56.64+0x4c], R5 ;  /* 0x00004c0538007986 */ /* 0x0007e8000c101908 */
[----:B------:R3:W-:Y:S04]  /*49e0*/  STG.E [R56.64+0x50], R6 ;  /* 0x0000500638007986 */ /* 0x0007e8000c101908 */
[----:B------:R3:W-:Y:S04]  /*49f0*/  STG.E [R56.64+0x54], R7 ;  /* 0x0000540738007986 */ /* 0x0007e8000c101908 */
[----:B-----5:R3:W-:Y:S04]  /*4a00*/  STG.E [R56.64+0x58], R8 ;  /* 0x0000580838007986 */ /* 0x0207e8000c101908 */
[----:B------:R3:W-:Y:S04]  /*4a10*/  STG.E [R56.64+0x5c], R9 ;  /* 0x00005c0938007986 */ /* 0x0007e8000c101908 */
        /* <DEDUP_REMOVED lines=18> */
[----:B0-----:R3:W-:Y:S04]  /*4b40*/  STG.E [R56.64+0xa8], R28 ;  /* 0x0000a81c38007986 */ /* 0x0017e8000c101908 */
[----:B------:R3:W-:Y:S04]  /*4b50*/  STG.E [R56.64+0xac], R29 ;  /* 0x0000ac1d38007986 */ /* 0x0007e8000c101908 */
[----:B------:R3:W-:Y:S04]  /*4b60*/  STG.E [R56.64+0xb0], R30 ;  /* 0x0000b01e38007986 */ /* 0x0007e8000c101908 */
[----:B------:R3:W-:Y:S04]  /*4b70*/  STG.E [R56.64+0xb4], R31 ;  /* 0x0000b41f38007986 */ /* 0x0007e8000c101908 */
[----:B-1----:R3:W-:Y:S04]  /*4b80*/  STG.E [R56.64+0xb8], R32 ;  /* 0x0000b82038007986 */ /* 0x0027e8000c101908 */
[----:B------:R3:W-:Y:S04]  /*4b90*/  STG.E [R56.64+0xbc], R33 ;  /* 0x0000bc2138007986 */ /* 0x0007e8000c101908 */
[----:B------:R3:W-:Y:S04]  /*4ba0*/  STG.E [R56.64+0xc0], R34 ;  /* 0x0000c02238007986 */ /* 0x0007e8000c101908 */
[----:B------:R3:W-:Y:S04]  /*4bb0*/  STG.E [R56.64+0xc4], R35 ;  /* 0x0000c42338007986 */ /* 0x0007e8000c101908 */
[----:B--2---:R3:W-:Y:S04]  /*4bc0*/  STG.E [R56.64+0xc8], R36 ;  /* 0x0000c82438007986 */ /* 0x0047e8000c101908 */
        /* <DEDUP_REMOVED lines=11> */
[----:B------:R3:W-:Y:S04]  /*4c80*/  STG.E [R56.64], R48 ;  /* 0x0000003038007986 */ /* 0x0007e8000c101908 */
[----:B------:R3:W-:Y:S04]  /*4c90*/  STG.E [R56.64+0x4], R49 ;  /* 0x0000043138007986 */ /* 0x0007e8000c101908 */
[----:B------:R3:W-:Y:S04]  /*4ca0*/  STG.E [R56.64+0xf8], R50 ;  /* 0x0000f83238007986 */ /* 0x0007e8000c101908 */
[----:B------:R3:W-:Y:S02]  /*4cb0*/  STG.E [R56.64+0xfc], R51 ;  /* 0x0000fc3338007986 */ /* 0x0007e4000c101908 */
.L_x_12:
[----:B0-----:R-:W-:Y:S05]  /*4cc0*/  BSYNC B0 ;  /* 0x0000000000007941 */ /* 0x001fea0003800000 */
.L_x_11:
[----:B------:R-:W-:-:S04]  /*4cd0*/  IADD3 R2, R2, c[0x0][0xc], RZ ;  /* 0x0000030002027a10 */ /* 0x000fc80007ffe0ff */
[----:B------:R-:W-:-:S13]  /*4ce0*/  ISETP.GE.AND P0, PT, R2, c[0x0][0x178], PT ;  /* 0x00005e0002007a0c */ /* 0x000fda0003f06270 */
[----:B------:R-:W-:Y:S01]  /*4cf0*/  @P0 CALL.REL.NOINC `(.L_x_13) ;  /* 0x0000001000000944 */ /* 0x000fe20003c00000 */
[----:B------:R-:W-:Y:S05]  /*4d00*/  BRA `(.L_x_14) ;  /* 0xffffd0d000007947 */ /* 0x000fea000383ffff */
.L_x_13:
[----:B------:R-:W-:Y:S05]  /*4d10*/  EXIT ;  /* 0x000000000000794d */ /* 0x000fea0003800000 */
.L_x_15:
[----:B------:R-:W-:-:S00]  /*4d20*/  BRA `(.L_x_15) ;  /* 0xfffffff000007947 */ /* 0x000fc0000383ffff */
[----:B------:R-:W-:-:S00]  /*4d30*/  NOP ;  /* 0x0000000000007918 */ /* 0x000fc00000000000 */
        /* <DEDUP_REMOVED lines=12> */
.L_x_17:


//--------------------- .text.compress            --------------------------
	.section	.text.compress,"ax",@progbits
	.sectioninfo	@"SHI_REGISTERS=40"
	.align	128
        .global         compress
        .type           compress,@function
        .size           compress,(.L_x_18 - compress)
        .other          compress,@"STO_CUDA_ENTRY STV_DEFAULT"
compress:
.text.compress:
[----:B------:R-:W-:Y:S02]  /*0000*/  IMAD.MOV.U32 R1, RZ, RZ, c[0x0][0x28] ;  /* 0x00000a00ff017624 */ /* 0x000fe400078e00ff */
[----:B------:R-:W0:Y:S01]  /*0010*/  S2UR UR5, SR_CTAID.X ;  /* 0x00000000000579c3 */ /* 0x000e220000002500 */
[----:B------:R-:W1:Y:S01]  /*0020*/  S2R R2, SR_TID.X ;  /* 0x0000000000027919 */ /* 0x000e620000002100 */
[----:B------:R-:W-:-:S03]  /*0030*/  ULDC.64 UR6, c[0x0][0x0] ;  /* 0x0000000000067ab9 */ /* 0x000fc60000000a00 */
[----:B------:R-:W2:Y:S03]  /*0040*/  S2R R0, SR_TID.Y ;  /* 0x0000000000007919 */ /* 0x000ea60000002200 */
[----:B------:R-:W3:Y:S01]  /*0050*/  S2UR UR4, SR_CTAID.Y ;  /* 0x00000000000479c3 */ /* 0x000ee20000002600 */
[----:B0-----:R-:W-:Y:S01]  /*0060*/  UIMAD UR5, UR5, UR6, URZ ;  /* 0x00000006050572a4 */ /* 0x001fe2000f8e023f */
[----:B-1----:R-:W-:Y:S02]  /*0070*/  IMAD.MOV R2, RZ, RZ, -R2 ;  /* 0x000000ffff027224 */ /* 0x002fe400078e0a02 */
[----:B--2---:R-:W-:-:S03]  /*0080*/  IMAD.MOV R0, RZ, RZ, -R0 ;  /* 0x000000ffff007224 */ /* 0x004fc600078e0a00 */
[----:B------:R-:W-:Y:S01]  /*0090*/  ISETP.NE.AND P0, PT, R2, UR5, PT ;  /* 0x0000000502007c0c */ /* 0x000fe2000bf05270 */
[----:B---3--:R-:W-:-:S06]  /*00a0*/  UIMAD UR4, UR4, UR7, URZ ;  /* 0x00000007040472a4 */ /* 0x008fcc000f8e023f */
[----:B------:R-:W-:-:S13]  /*00b0*/  ISETP.NE.OR P0, PT, R0, UR4, P0 ;  /* 0x0000000400007c0c */ /* 0x000fda0008705670 */
[----:B------:R-:W-:Y:S05]  /*00c0*/  @P0 EXIT ;  /* 0x000000000000094d */ /* 0x000fea0003800000 */
[----:B------:R-:W-:Y:S01]  /*00d0*/  IMAD.MOV.U32 R14, RZ, RZ, c[0x0][0x160] ;  /* 0x00005800ff0e7624 */ /* 0x000fe200078e00ff */
[----:B------:R-:W-:Y:S01]  /*00e0*/  ULDC.64 UR4, c[0x0][0x118] ;  /* 0x0000460000047ab9 */ /* 0x000fe20000000a00 */
[----:B------:R-:W-:Y:S02]  /*00f0*/  IMAD.MOV.U32 R15, RZ, RZ, c[0x0][0x164] ;  /* 0x00005900ff0f7624 */ /* 0x000fe400078e00ff */
[----:B------:R-:W-:Y:S02]  /*0100*/  IMAD.MOV.U32 R18, RZ, RZ, c[0x0][0x168] ;  /* 0x00005a00ff127624 */ /* 0x000fe400078e00ff */
[----:B------:R-:W-:Y:S01]  /*0110*/  IMAD.MOV.U32 R19, RZ, RZ, c[0x0][0x16c] ;  /* 0x00005b00ff137624 */ /* 0x000fe200078e00ff */
[----:B------:R0:W2:Y:S04]  /*0120*/  LDG.E.CONSTANT R17, [R14.64+0x4] ;  /* 0x000004040e117981 */ /* 0x0000a8000c1e9900 */
[----:B------:R0:W2:Y:S04]  /*0130*/  LDG.E.CONSTANT R22, [R14.64+0x14] ;  /* 0x000014040e167981 */ /* 0x0000a8000c1e9900 */
[----:B------:R-:W2:Y:S04]  /*0140*/  LDG.E.CONSTANT R8, [R18.64+0x8] ;  /* 0x0000080412087981 */ /* 0x000ea8000c1e9900 */
[----:B------:R0:W3:Y:S04]  /*0150*/  LDG.E.CONSTANT R31, [R14.64+0xc] ;  /* 0x00000c040e1f7981 */ /* 0x0000e8000c1e9900 */
[----:B------:R0:W3:Y:S04]  /*0160*/  LDG.E.CONSTANT R21, [R14.64+0x1c] ;  /* 0x00001c040e157981 */ /* 0x0000e8000c1e9900 */
[----:B------:R-:W3:Y:S04]  /*0170*/  LDG.E.CONSTANT R12, [R18.64+0x18] ;  /* 0x00001804120c7981 */ /* 0x000ee8000c1e9900 */
[----:B------:R0:W4:Y:S04]  /*0180*/  LDG.E.CONSTANT R23, [R14.64] ;  /* 0x000000040e177981 */ /* 0x000128000c1e9900 */
[----:B------:R0:W4:Y:S04]  /*0190*/  LDG.E.CONSTANT R25, [R14.64+0x10] ;  /* 0x000010040e197981 */ /* 0x000128000c1e9900 */
[----:B------:R-:W4:Y:S04]  /*01a0*/  LDG.E.CONSTANT R0, [R18.64] ;  /* 0x0000000412007981 */ /* 0x000f28000c1e9900 */
[----:B------:R0:W5:Y:S04]  /*01b0*/  LDG.E.CONSTANT R28, [R14.64+0x8] ;  /* 0x000008040e1c7981 */ /* 0x000168000c1e9900 */
[----:B------:R0:W5:Y:S04]  /*01c0*/  LDG.E.CONSTANT R20, [R14.64+0x18] ;  /* 0x000018040e147981 */ /* 0x000168000c1e9900 */
[----:B------:R-:W5:Y:S04]  /*01d0*/  LDG.E.CONSTANT R3, [R18.64+0x10] ;  /* 0x0000100412037981 */ /* 0x000f68000c1e9900 */
[----:B------:R1:W5:Y:S04]  /*01e0*/  LDG.E.CONSTANT R2, [R18.64+0xc] ;  /* 0x00000c0412027981 */ /* 0x000368000c1e9900 */
        /* <DEDUP_REMOVED lines=9> */
[----:B0-----:R1:W5:Y:S04]  /*0280*/  LDG.E.CONSTANT R14, [R18.64+0x3c] ;  /* 0x00003c04120e7981 */ /* 0x001368000c1e9900 */
[----:B------:R1:W5:Y:S01]  /*0290*/  LDG.E.CONSTANT R15, [R18.64+0x2c] ;  /* 0x00002c04120f7981 */ /* 0x000362000c1e9900 */
[----:B--2---:R-:W-:-:S04]  /*02a0*/  IADD3 R17, R22, R17, R8 ;  /* 0x0000001116117210 */ /* 0x004fc80007ffe008 */
[----:B------:R-:W-:-:S04]  /*02b0*/  SHF.R.W.U32 R26, R17, 0x10, R17 ;  /* 0x00000010111a7819 */ /* 0x000fc80000001e11 */
[----:B------:R-:W-:-:S04]  /*02c0*/  IADD3 R35, R26, -0x4498517b, RZ ;  /* 0xbb67ae851a237810 */ /* 0x000fc80007ffe0ff */
[----:B------:R-:W-:Y:S02]  /*02d0*/  LOP3.LUT R22, R22, R35, RZ, 0x3c, !PT ;  /* 0x0000002316167212 */ /* 0x000fe400078e3cff */
[----:B---3--:R-:W-:Y:S02]  /*02e0*/  IADD3 R31, R21, R31, R12 ;  /* 0x0000001f151f7210 */ /* 0x008fe40007ffe00c */
[----:B------:R-:W-:Y:S02]  /*02f0*/  SHF.R.W.U32 R30, R22, 0xc, R22 ;  /* 0x0000000c161e7819 */ /* 0x000fe40000001e16 */
[----:B------:R-:W-:Y:S02]  /*0300*/  LOP3.LUT R24, R31, c[0x0][0x17c], RZ, 0x3c, !PT ;  /* 0x00005f001f187a12 */ /* 0x000fe400078e3cff */
[----:B----4-:R-:W-:Y:S02]  /*0310*/  IADD3 R23, R25, R23, R0 ;  /* 0x0000001719177210 */ /* 0x010fe40007ffe000 */
[----:B------:R-:W-:-:S02]  /*0320*/  SHF.R.W.U32 R24, R24, 0x10, R24 ;  /* 0x0000001018187819 */ /* 0x000fc40000001e18 */
[----:B------:R-:W-:Y:S02]  /*0330*/  LOP3.LUT R22, R23, c[0x0][0x170], RZ, 0x3c, !PT ;  /* 0x00005c0017167a12 */ /* 0x000fe400078e3cff */
[----:B-----5:R-:W-:-:S04]  /*0340*/  IADD3 R28, R20, R28, R3 ;  /* 0x0000001c141c7210 */ /* 0x020fc80007ffe003 */
[----:B-1----:R-:W-:Y:S02]  /*0350*/  LOP3.LUT R18, R28, c[0x0][0x178], RZ, 0x3c, !PT ;  /* 0x00005e001c127a12 */ /* 0x002fe400078e3cff */
[----:B------:R-:W-:Y:S02]  /*0360*/  IADD3 R17, R30, R17, R2 ;  /* 0x000000111e117210 */ /* 0x000fe40007ffe002 */
[----:B------:R-:W-:Y:S02]  /*0370*/  SHF.R.W.U32 R19, R22, 0x10, R22 ;  /* 0x0000001016137819 */ /* 0x000fe40000001e16 */
[----:B------:R-:W-:Y:S02]  /*0380*/  SHF.R.W.U32 R22, R18, 0x10, R18 ;  /* 0x0000001012167819 */ /* 0x000fe40000001e12 */
[----:B------:R-:W-:Y:S02]  /*0390*/  LOP3.LUT R26, R26, R17, RZ, 0x3c, !PT ;  /* 0x000000111a1a7212 */ /* 0x000fe400078e3cff */
[----:B------:R-:W-:-:S02]  /*03a0*/  IADD3 R29, R24, -0x5ab00ac6, RZ ;  /* 0xa54ff53a181d7810 */ /* 0x000fc40007ffe0ff */
[----:B------:R-:W-:Y:S02]  /*03b0*/  IADD3 R27, R19, 0x6a09e667, RZ ;  /* 0x6a09e667131b7810 */ /* 0x000fe40007ffe0ff */
[----:B------:R-:W-:Y:S02]  /*03c0*/  IADD3 R33, R22, 0x3c6ef372, RZ ;  /* 0x3c6ef37216217810 */ /* 0x000fe40007ffe0ff */
[----:B------:R-:W-:Y:S02]  /*03d0*/  SHF.R.W.U32 R26, R26, 0x8, R26 ;  /* 0x000000081a1a7819 */ /* 0x000fe40000001e1a */
[----:B------:R-:W-:Y:S02]  /*03e0*/  LOP3.LUT R32, R21, R29, RZ, 0x3c, !PT ;  /* 0x0000001d15207212 */ /* 0x000fe400078e3cff */
[----:B------:R-:W-:Y:S01]  /*03f0*/  LOP3.LUT R18, R25, R27, RZ, 0x3c, !PT ;  /* 0x0000001b19127212 */ /* 0x000fe200078e3cff */
[----:B------:R-:W-:Y:S01]  /*0400*/  IMAD.IADD R25, R35, 0x1, R26 ;  /* 0x0000000123197824 */ /* 0x000fe200078e021a */
[----:B------:R-:W-:-:S02]  /*0410*/  LOP3.LUT R21, R20, R33, RZ, 0x3c, !PT ;  /* 0x0000002114157212 */ /* 0x000fc400078e3cff */
[----:B------:R-:W-:Y:S02]  /*0420*/  SHF.R.W.U32 R20, R32, 0xc, R32 ;  /* 0x0000000c20147819 */ /* 0x000fe40000001e20 */
[----:B------:R-:W-:Y:S02]  /*0430*/  SHF.R.W.U32 R18, R18, 0xc, R18 ;  /* 0x0000000c12127819 */ /* 0x000fe40000001e12 */
[----:B------:R-:W-:Y:S02]  /*0440*/  SHF.R.W.U32 R21, R21, 0xc, R21 ;  /* 0x0000000c15157819 */ /* 0x000fe40000001e15 */
[----:B------:R-:W-:Y:S02]  /*0450*/  IADD3 R31, R20, R31, R11 ;  /* 0x0000001f141f7210 */ /* 0x000fe40007ffe00b */
[----:B------:R-:W-:Y:S02]  /*0460*/  LOP3.LUT R30, R30, R25, RZ, 0x3c, !PT ;  /* 0x000000191e1e7212 */ /* 0x000fe400078e3cff */
[----:B------:R-:W-:-:S02]  /*0470*/  IADD3 R32, R18, R23, R10 ;  /* 0x0000001712207210 */ /* 0x000fc40007ffe00a */
[----:B------:R-:W-:Y:S02]  /*0480*/  IADD3 R23, R21, R28, R16 ;  /* 0x0000001c15177210 */ /* 0x000fe40007ffe010 */
[----:B------:R-:W-:Y:S02]  /*0490*/  LOP3.LUT R34, R24, R31, RZ, 0x3c, !PT ;  /* 0x0000001f18227212 */ /* 0x000fe400078e3cff */
[----:B------:R-:W-:Y:S02]  /*04a0*/  SHF.R.W.U32 R30, R30, 0x7, R30 ;  /* 0x000000071e1e7819 */ /* 0x000fe40000001e1e */
[----:B------:R-:W-:Y:S02]  /*04b0*/  LOP3.LUT R24, R19, R32, RZ, 0x3c, !PT ;  /* 0x0000002013187212 */ /* 0x000fe400078e3cff */
[----:B------:R-:W-:Y:S02]  /*04c0*/  LOP3.LUT R28, R22, R23, RZ, 0x3c, !PT ;  /* 0x00000017161c7212 */ /* 0x000fe400078e3cff */
[----:B------:R-:W-:-:S02]  /*04d0*/  SHF.R.W.U32 R34, R34, 0x8, R34 ;  /* 0x0000000822227819 */ /* 0x000fc40000001e22 */
[----:B------:R-:W-:Y:S02]  /*04e0*/  IADD3 R19, R30, R32, R13 ;  /* 0x000000201e137210 */ /* 0x000fe40007ffe00d */
[----:B------:R-:W-:Y:S02]  /*04f0*/  SHF.R.W.U32 R22, R24, 0x8, R24 ;  /* 0x0000000818167819 */ /* 0x000fe40000001e18 */
[----:B------:R-:W-:Y:S01]  /*0500*/  SHF.R.W.U32 R24, R28, 0x8, R28 ;  /* 0x000000081c187819 */ /* 0x000fe20000001e1c */
[----:B------:R-:W-:Y:S01]  /*0510*/  IMAD.IADD R29, R29, 0x1, R34 ;  /* 0x000000011d1d7824 */ /* 0x000fe200078e0222 */
[----:B------:R-:W-:Y:S01]  /*0520*/  LOP3.LUT R28, R19, R34, RZ, 0x3c, !PT ;  /* 0x00000022131c7212 */ /* 0x000fe200078e3cff */
[----:B------:R-:W-:Y:S02]  /*0530*/  IMAD.IADD R27, R27, 0x1, R22 ;  /* 0x000000011b1b7824 */ /* 0x000fe400078e0216 */
[----:B------:R-:W-:Y:S01]  /*0540*/  IMAD.IADD R33, R33, 0x1, R24 ;  /* 0x0000000121217824 */ /* 0x000fe200078e0218 */
[----:B------:R-:W-:-:S02]  /*0550*/  SHF.R.W.U32 R28, R28, 0x10, R28 ;  /* 0x000000101c1c7819 */ /* 0x000fc40000001e1c */
[----:B------:R-:W-:Y:S02]  /*0560*/  LOP3.LUT R32, R20, R29, RZ, 0x3c, !PT ;  /* 0x0000001d14207212 */ /* 0x000fe400078e3cff */
[----:B------:R-:W-:Y:S02]  /*0570*/  LOP3.LUT R18, R18, R27, RZ, 0x3c, !PT ;  /* 0x0000001b12127212 */ /* 0x000fe400078e3cff */
[----:B------:R-:W-:Y:S01]  /*0580*/  LOP3.LUT R20, R21, R33, RZ, 0x3c, !PT ;  /* 0x0000002115147212 */ /* 0x000fe200078e3cff */
[----:B------:R-:W-:Y:S01]  /*0590*/  IMAD.IADD R33, R33, 0x1, R28 ;  /* 0x0000000121217824 */ /* 0x000fe200078e021c */
[----:B------:R-:W-:Y:S02]  /*05a0*/  SHF.R.W.U32 R21, R32, 0x7, R32 ;  /* 0x0000000720157819 */ /* 0x000fe40000001e20 */
[----:B------:R-:W-:Y:S02]  /*05b0*/  SHF.R.W.U32 R18, R18, 0x7, R18 ;  /* 0x0000000712127819 */ /* 0x000fe40000001e12 */
[----:B------:R-:W-:-:S02]  /*05c0*/  SHF.R.W.U32 R20, R20, 0x7, R20 ;  /* 0x0000000714147819 */ /* 0x000fc40000001e14 */
[----:B------:R-:W-:Y:S02]  /*05d0*/  IADD3 R23, R21, R23, R6 ;  /* 0x0000001715177210 */ /* 0x000fe40007ffe006 */
[----:B------:R-:W-:Y:S02]  /*05e0*/  LOP3.LUT R30, R30, R33, RZ, 0x3c, !PT ;  /* 0x000000211e1e7212 */ /* 0x000fe400078e3cff */
[----:B------:R-:W-:Y:S02]  /*05f0*/  IADD3 R31, R18, R31, R4 ;  /* 0x0000001f121f7210 */ /* 0x000fe40007ffe004 */
[----:B------:R-:W-:Y:S02]  /*0600*/  IADD3 R17, R20, R17, R7 ;  /* 0x0000001114117210 */ /* 0x000fe40007ffe007 */
[----:B------:R-:W-:Y:S02]  /*0610*/  LOP3.LUT R26, R23, R26, RZ, 0x3c, !PT ;  /* 0x0000001a171a7212 */ /* 0x000fe400078e3cff */
[----:B------:R-:W-:-:S02]  /*0620*/  SHF.R.W.U32 R32, R30, 0xc, R30 ;  /* 0x0000000c1e207819 */ /* 0x000fc40000001e1e */
[----:B------:R-:W-:Y:S02]  /*0630*/  LOP3.LUT R30, R31, R24, RZ, 0x3c, !PT ;  /* 0x000000181f1e7212 */ /* 0x000fe400078e3cff */
[----:B------:R-:W-:Y:S02]  /*0640*/  LOP3.LUT R24, R17, R22, RZ, 0x3c, !PT ;  /* 0x0000001611187212 */ /* 0x000fe400078e3cff */
[----:B------:R-:W-:Y:S02]  /*0650*/  SHF.R.W.U32 R26, R26, 0x10, R26 ;  /* 0x000000101a1a7819 */ /* 0x000fe40000001e1a */
[----:B------:R-:W-:Y:S02]  /*0660*/  IADD3 R19, R32, R19, R5 ;  /* 0x0000001320137210 */ /* 0x000fe40007ffe005 */
[----:B------:R-:W-:Y:S02]  /*0670*/  SHF.R.W.U32 R22, R30, 0x10, R30 ;  /* 0x000000101e167819 */ /* 0x000fe40000001e1e */
[----:B------:R-:W-:Y:S01]  /*0680*/  SHF.R.W.U32 R24, R24, 0x10, R24 ;  /* 0x0000001018187819 */ /* 0x000fe20000001e18 */
[----:B------:R-:W-:Y:S01]  /*0690*/  IMAD.IADD R30, R27, 0x1, R26 ;  /* 0x000000011b1e7824 */ /* 0x000fe200078e021a */
[----:B------:R-:W-:Y:S01]  /*06a0*/  LOP3.LUT R28, R28, R19, RZ, 0x3c, !PT ;  /* 0x000000131c1c7212 */ /* 0x000fe200078e3cff */
[----:B------:R-:W-:-:S02]  /*06b0*/  IMAD.IADD R25, R25, 0x1, R22 ;  /* 0x0000000119197824 */ /* 0x000fc400078e0216 */
[----:B------:R-:W-:Y:S01]  /*06c0*/  IMAD.IADD R29, R29, 0x1, R24 ;  /* 0x000000011d1d7824 */ /* 0x000fe200078e0218 */
[----:B------:R-:W-:Y:S02]  /*06d0*/  LOP3.LUT R21, R21, R30, RZ, 0x3c, !PT ;  /* 0x0000001e15157212 */ /* 0x000fe400078e3cff */
[----:B------:R-:W-:Y:S02]  /*06e0*/  SHF.R.W.U32 R28, R28, 0x8, R28 ;  /* 0x000000081c1c7819 */ /* 0x000fe40000001e1c */
[----:B------:R-:W-:Y:S02]  /*06f0*/  LOP3.LUT R27, R18, R25, RZ, 0x3c, !PT ;  /* 0x00000019121b7212 */ /* 0x000fe400078e3cff */
[----:B------:R-:W-:Y:S01]  /*0700*/  LOP3.LUT R18, R20, R29, RZ, 0x3c, !PT ;  /* 0x0000001d14127212 */ /* 0x000fe200078e3cff */
[----:B------:R-:W-:Y:S01]  /*0710*/  IMAD.IADD R33, R33, 0x1, R28 ;  /* 0x0000000121217824 */ /* 0x000fe200078e021c */
[----:B------:R-:W-:Y:S02]  /*0720*/  SHF.R.W.U32 R20, R21, 0xc, R21 ;  /* 0x0000000c15147819 */ /* 0x000fe40000001e15 */
[----:B------:R-:W-:-:S02]  /*0730*/  SHF.R.W.U32 R21, R27, 0xc, R27 ;  /* 0x0000000c1b157819 */ /* 0x000fc40000001e1b */
[----:B------:R-:W-:Y:S02]  /*0740*/  SHF.R.W.U32 R18, R18, 0xc, R18 ;  /* 0x0000000c12127819 */ /* 0x000fe40000001e12 */
[----:B------:R-:W-:Y:S02]  /*0750*/  IADD3 R23, R20, R23, R9 ;  /* 0x0000001714177210 */ /* 0x000fe40007ffe009 */
[----:B------:R-:W-:Y:S02]  /*0760*/  LOP3.LUT R32, R32, R33, RZ, 0x3c, !PT ;  /* 0x0000002120207212 */ /* 0x000fe400078e3cff */
[----:B------:R-:W-:Y:S02]  /*0770*/  IADD3 R31, R21, R31, R14 ;  /* 0x0000001f151f7210 */ /* 0x000fe40007ffe00e */
[----:B------:R-:W-:Y:S02]  /*0780*/  IADD3 R27, R18, R17, R15 ;  /* 0x00000011121b7210 */ /* 0x000fe40007ffe00f */
[----:B------:R-:W-:-:S02]  /*0790*/  LOP3.LUT R34, R26, R23, RZ, 0x3c, !PT ;  /* 0x000000171a227212 */ /* 0x000fc400078e3cff */
[----:B------:R-:W-:Y:S02]  /*07a0*/  SHF.R.W.U32 R17, R32, 0x7, R32 ;  /* 0x0000000720117819 */ /* 0x000fe40000001e20 */
[----:B------:R-:W-:Y:S02]  /*07b0*/  LOP3.LUT R32, R22, R31, RZ, 0x3c, !PT ;  /* 0x0000001f16207212 */ /* 0x000fe400078e3cff */
[-C--:B------:R-:W-:Y:S02]  /*07c0*/  LOP3.LUT R26, R24, R27.reuse, RZ, 0x3c, !PT ;  /* 0x0000001b181a7212 */ /* 0x080fe400078e3cff */
[----:B------:R-:W-:Y:S02]  /*07d0*/  SHF.R.W.U32 R35, R34, 0x8, R34 ;  /* 0x0000000822237819 */ /* 0x000fe40000001e22 */
[----:B------:R-:W-:Y:S02]  /*07e0*/  IADD3 R22, R17, R27, R2 ;  /* 0x0000001b11167210 */ /* 0x000fe40007ffe002 */
[----:B------:R-:W-:-:S02]  /*07f0*/  SHF.R.W.U32 R24, R32, 0x8, R32 ;  /* 0x0000000820187819 */ /* 0x000fc40000001e20 */
[----:B------:R-:W-:Y:S01]  /*0800*/  SHF.R.W.U32 R26, R26, 0x8, R26 ;  /* 0x000000081a1a7819 */ /* 0x000fe20000001e1a */
[----:B------:R-:W-:Y:S01]  /*0810*/  IMAD.IADD R30, R30, 0x1, R35 ;  /* 0x000000011e1e7824 */ /* 0x000fe200078e0223 */
[----:B------:R-:W-:Y:S01]  /*0820*/  LOP3.LUT R35, R22, R35, RZ, 0x3c, !PT ;  /* 0x0000002316237212 */ /* 0x000fe200078e3cff */
[----:B------:R-:W-:Y:S02]  /*0830*/  IMAD.IADD R32, R25, 0x1, R24 ;  /* 0x0000000119207824 */ /* 0x000fe400078e0218 */
[----:B------:R-:W-:Y:S01]  /*0840*/  IMAD.IADD R29, R29, 0x1, R26 ;  /* 0x000000011d1d7824 */ /* 0x000fe200078e021a */
[----:B------:R-:W-:Y:S02]  /*0850*/  LOP3.LUT R25, R20, R30, RZ, 0x3c, !PT ;  /* 0x0000001e14197212 */ /* 0x000fe400078e3cff */
[----:B------:R-:W-:Y:S02]  /*0860*/  SHF.R.W.U32 R35, R35, 0x10, R35 ;  /* 0x0000001023237819 */ /* 0x000fe40000001e23 */
[----:B------:R-:W-:-:S02]  /*0870*/  LOP3.LUT R27, R21, R32, RZ, 0x3c, !PT ;  /* 0x00000020151b7212 */ /* 0x000fc400078e3cff */
[----:B------:R-:W-:Y:S01]  /*0880*/  LOP3.LUT R20, R18, R29, RZ, 0x3c, !PT ;  /* 0x0000001d12147212 */ /* 0x000fe200078e3cff */
[----:B------:R-:W-:Y:S01]  /*0890*/  IMAD.IADD R21, R32, 0x1, R35 ;  /* 0x0000000120157824 */ /* 0x000fe200078e0223 */
[----:B------:R-:W-:Y:S02]  /*08a0*/  SHF.R.W.U32 R18, R25, 0x7, R25 ;  /* 0x0000000719127819 */ /* 0x000fe40000001e19 */
[----:B------:R-:W-:Y:S02]  /*08b0*/  SHF.R.W.U32 R27, R27, 0x7, R27 ;  /* 0x000000071b1b7819 */ /* 0x000fe40000001e1b */
[----:B------:R-:W-:Y:S02]  /*08c0*/  IADD3 R31, R18, R31, R3 ;  /* 0x0000001f121f7210 */ /* 0x000fe40007ffe003 */
[----:B------:R-:W-:Y:S02]  /*08d0*/  SHF.R.W.U32 R20, R20, 0x7, R20 ;  /* 0x0000000714147819 */ /* 0x000fe40000001e14 */
[----:B------:R-:W-:-:S02]  /*08e0*/  LOP3.LUT R17, R17, R21, RZ, 0x3c, !PT ;  /* 0x0000001511117212 */ /* 0x000fc400078e3cff */
[----:B------:R-:W-:Y:S02]  /*08f0*/  IADD3 R19, R27, R19, R8 ;  /* 0x000000131b137210 */ /* 0x000fe40007ffe008 */
[----:B------:R-:W-:Y:S02]  /*0900*/  LOP3.LUT R28, R31, R28, RZ, 0x3c, !PT ;  /* 0x0000001c1f1c7212 */ /* 0x000fe400078e3cff */
[----:B------:R-:W-:Y:S02]  /*0910*/  IADD3 R23, R20, R23, R11 ;  /* 0x0000001714177210 */ /* 0x000fe40007ffe00b */
[----:B------:R-:W-:Y:S02]  /*0920*/  SHF.R.W.U32 R25, R17, 0xc, R17 ;  /* 0x0000000c11197819 */ /* 0x000fe40000001e11 */
[----:B------:R-:W-:Y:S02]  /*0930*/  LOP3.LUT R17, R19, R26, RZ, 0x3c, !PT ;  /* 0x0000001a13117212 */ /* 0x000fe400078e3cff */
[----:B------:R-:W-:-:S02]  /*0940*/  SHF.R.W.U32 R26, R28, 0x10, R28 ;  /* 0x000000101c1a7819 */ /* 0x000fc40000001e1c */
[----:B------:R-:W-:Y:S02]  /*0950*/  LOP3.LUT R24, R23, R24, RZ, 0x3c, !PT ;  /* 0x0000001817187212 */ /* 0x000fe400078e3cff */
[----:B------:R-:W-:Y:S01]  /*0960*/  IADD3 R22, R25, R22, R7 ;  /* 0x0000001619167210 */ /* 0x000fe20007ffe007 */
[----:B------:R-:W-:Y:S01]  /*0970*/  IMAD.IADD R29, R29, 0x1, R26 ;  /* 0x000000011d1d7824 */ /* 0x000fe200078e021a */
[----:B------:R-:W-:Y:S02]  /*0980*/  SHF.R.W.U32 R17, R17, 0x10, R17 ;  /* 0x0000001011117819 */ /* 0x000fe40000001e11 */
[----:B------:R-:W-:Y:S02]  /*0990*/  SHF.R.W.U32 R34, R24, 0x10, R24 ;  /* 0x0000001018227819 */ /* 0x000fe40000001e18 */
[----:B------:R-:W-:Y:S01]  /*09a0*/  LOP3.LUT R35, R35, R22, RZ, 0x3c, !PT ;  /* 0x0000001623237212 */ /* 0x000fe200078e3cff */
[----:B------:R-:W-:Y:S01]  /*09b0*/  IMAD.IADD R30, R30, 0x1, R17 ;  /* 0x000000011e1e7824 */ /* 0x000fe200078e0211 */
[----:B------:R-:W-:Y:S01]  /*09c0*/  LOP3.LUT R28, R18, R29, RZ, 0x3c, !PT ;  /* 0x0000001d121c7212 */ /* 0x000fe200078e3cff */
[----:B------:R-:W-:Y:S01]  /*09d0*/  IMAD.IADD R24, R33, 0x1, R34 ;  /* 0x0000000121187824 */ /* 0x000fe200078e0222 */
[----:B------:R-:W-:-:S02]  /*09e0*/  SHF.R.W.U32 R18, R35, 0x8, R35 ;  /* 0x0000000823127819 */ /* 0x000fc40000001e23 */
[----:B------:R-:W-:Y:S02]  /*09f0*/  LOP3.LUT R27, R27, R30, RZ, 0x3c, !PT ;  /* 0x0000001e1b1b7212 */ /* 0x000fe400078e3cff */
[----:B------:R-:W-:Y:S01]  /*0a00*/  LOP3.LUT R33, R20, R24, RZ, 0x3c, !PT ;  /* 0x0000001814217212 */ /* 0x000fe200078e3cff */
[----:B------:R-:W-:Y:S01]  /*0a10*/  IMAD.IADD R32, R21, 0x1, R18 ;  /* 0x0000000115207824 */ /* 0x000fe200078e0212 */
[----:B------:R-:W-:Y:S02]  /*0a20*/  SHF.R.W.U32 R28, R28, 0xc, R28 ;  /* 0x0000000c1c1c7819 */ /* 0x000fe40000001e1c */
[----:B------:R-:W-:Y:S02]  /*0a30*/  SHF.R.W.U32 R20, R27, 0xc, R27 ;  /* 0x0000000c1b147819 */ /* 0x000fe40000001e1b */
[----:B------:R-:W-:Y:S02]  /*0a40*/  SHF.R.W.U32 R21, R33, 0xc, R33 ;  /* 0x0000000c21157819 */ /* 0x000fe40000001e21 */
[----:B------:R-:W-:-:S02]  /*0a50*/  IADD3 R31, R28, R31, R9 ;  /* 0x0000001f1c1f7210 */ /* 0x000fc40007ffe009 */
[----:B------:R-:W-:Y:S02]  /*0a60*/  LOP3.LUT R27, R25, R32, RZ, 0x3c, !PT ;  /* 0x00000020191b7212 */ /* 0x000fe400078e3cff */
[----:B------:R-:W-:Y:S02]  /*0a70*/  IADD3 R25, R20, R19, R12 ;  /* 0x0000001314197210 */ /* 0x000fe40007ffe00c */
[----:B------:R-:W-:Y:S02]  /*0a80*/  IADD3 R19, R21, R23, R0 ;  /* 0x0000001715137210 */ /* 0x000fe40007ffe000 */
[----:B------:R-:W-:Y:S02]  /*0a90*/  LOP3.LUT R33, R26, R31, RZ, 0x3c, !PT ;  /* 0x0000001f1a217212 */ /* 0x000fe400078e3cff */
[----:B------:R-:W-:Y:S02]  /*0aa0*/  SHF.R.W.U32 R26, R27, 0x7, R27 ;  /* 0x000000071b1a7819 */ /* 0x000fe40000001e1b */
[----:B------:R-:W-:-:S02]  /*0ab0*/  LOP3.LUT R23, R17, R25, RZ, 0x3c, !PT ;  /* 0x0000001911177212 */ /* 0x000fc400078e3cff */
[----:B------:R-:W-:Y:S02]  /*0ac0*/  LOP3.LUT R27, R34, R19, RZ, 0x3c, !PT ;  /* 0x00000013221b7212 */ /* 0x000fe400078e3cff */
[----:B------:R-:W-:Y:S02]  /*0ad0*/  SHF.R.W.U32 R34, R33, 0x8, R33 ;  /* 0x0000000821227819 */ /* 0x000fe40000001e21 */
[----:B------:R-:W-:Y:S02]  /*0ae0*/  IADD3 R17, R26, R25, R10 ;  /* 0x000000191a117210 */ /* 0x000fe40007ffe00a */
[----:B------:R-:W-:Y:S01]  /*0af0*/  SHF.R.W.U32 R25, R23, 0x8, R23 ;  /* 0x0000000817197819 */ /* 0x000fe20000001e17 */
[----:B------:R-:W-:Y:S01]  /*0b00*/  IMAD.IADD R29, R29, 0x1, R34 ;  /* 0x000000011d1d7824 */ /* 0x000fe200078e0222 */
[----:B------:R-:W-:Y:S02]  /*0b10*/  SHF.R.W.U32 R27, R27, 0x8, R27 ;  /* 0x000000081b1b7819 */ /* 0x000fe40000001e1b */
[----:B------:R-:W-:Y:S01]  /*0b20*/  LOP3.LUT R34, R17, R34, RZ, 0x3c, !PT ;  /* 0x0000002211227212 */ /* 0x000fe200078e3cff */
[----:B------:R-:W-:-:S02]  /*0b30*/  IMAD.IADD R35, R30, 0x1, R25 ;  /* 0x000000011e237824 */ /* 0x000fc400078e0219 */
[----:B------:R-:W-:Y:S01]  /*0b40*/  IMAD.IADD R23, R24, 0x1, R27 ;  /* 0x0000000118177824 */ /* 0x000fe200078e021b */
[----:B------:R-:W-:Y:S02]  /*0b50*/  LOP3.LUT R24, R28, R29, RZ, 0x3c, !PT ;  /* 0x0000001d1c187212 */ /* 0x000fe400078e3cff */
[----:B------:R-:W-:Y:S02]  /*0b60*/  SHF.R.W.U32 R34, R34, 0x10, R34 ;  /* 0x0000001022227819 */ /* 0x000fe40000001e22 */
[----:B------:R-:W-:Y:S02]  /*0b70*/  LOP3.LUT R20, R20, R35, RZ, 0x3c, !PT ;  /* 0x0000002314147212 */ /* 0x000fe400078e3cff */
[----:B------:R-:W-:Y:S02]  /*0b80*/  LOP3.LUT R21, R21, R23, RZ, 0x3c, !PT ;  /* 0x0000001715157212 */ /* 0x000fe400078e3cff */
[----:B------:R-:W-:Y:S01]  /*0b90*/  SHF.R.W.U32 R24, R24, 0x7, R24 ;  /* 0x0000000718187819 */ /* 0x000fe20000001e18 */
[----:B------:R-:W-:Y:S01]  /*0ba0*/  IMAD.IADD R23, R23, 0x1, R34 ;  /* 0x0000000117177824 */ /* 0x000fe200078e0222 */
        /* <DEDUP_REMOVED lines=9> */
[----:B------:R-:W-:Y:S02]  /*0c40*/  LOP3.LUT R18, R22, R25, RZ, 0x3c, !PT ;  /* 0x0000001916127212 */ /* 0x000fe400078e3cff */
[----:B------:R-:W-:Y:S02]  /*0c50*/  SHF.R.W.U32 R26, R31, 0x10, R31 ;  /* 0x000000101f1a7819 */ /* 0x000fe40000001e1f */
[----:B------:R-:W-:Y:S02]  /*0c60*/  IADD3 R17, R30, R17, R15 ;  /* 0x000000111e117210 */ /* 0x000fe40007ffe00f */
[----:B------:R-:W-:Y:S01]  /*0c70*/  SHF.R.W.U32 R31, R27, 0x10, R27 ;  /* 0x000000101b1f7819 */ /* 0x000fe20000001e1b */
[----:B------:R-:W-:Y:S01]  /*0c80*/  IMAD.IADD R35, R35, 0x1, R26 ;  /* 0x0000000123237824 */ /* 0x000fe200078e021a */
[----:B------:R-:W-:-:S02]  /*0c90*/  SHF.R.W.U32 R18, R18, 0x10, R18 ;  /* 0x0000001012127819 */ /* 0x000fc40000001e12 */
[----:B------:R-:W-:Y:S01]  /*0ca0*/  LOP3.LUT R34, R34, R17, RZ, 0x3c, !PT ;  /* 0x0000001122227212 */ /* 0x000fe200078e3cff */
[----:B------:R-:W-:Y:S01]  /*0cb0*/  IMAD.IADD R27, R32, 0x1, R31 ;  /* 0x00000001201b7824 */ /* 0x000fe200078e021f */
[----:B------:R-:W-:Y:S01]  /*0cc0*/  LOP3.LUT R25, R24, R35, RZ, 0x3c, !PT ;  /* 0x0000002318197212 */ /* 0x000fe200078e3cff */
[----:B------:R-:W-:Y:S01]  /*0cd0*/  IMAD.IADD R29, R29, 0x1, R18 ;  /* 0x000000011d1d7824 */ /* 0x000fe200078e0212 */
        /* <DEDUP_REMOVED lines=26> */
[----:B------:R-:W-:Y:S01]  /*0e80*/  LOP3.LUT R34, R21, R29, RZ, 0x3c, !PT ;  /* 0x0000001d15227212 */ /* 0x000fe200078e3cff */
[----:B------:R-:W-:Y:S01]  /*0e90*/  IMAD.IADD R31, R27, 0x1, R25 ;  /* 0x000000011b1f7824 */ /* 0x000fe200078e0219 */
[----:B------:R-:W-:-:S02]  /*0ea0*/  SHF.R.W.U32 R21, R30, 0x7, R30 ;  /* 0x000000071e157819 */ /* 0x000fc40000001e1e */
[----:B------:R-:W-:Y:S02]  /*0eb0*/  SHF.R.W.U32 R20, R20, 0x7, R20 ;  /* 0x0000000714147819 */ /* 0x000fe40000001e14 */
[----:B------:R-:W-:Y:S02]  /*0ec0*/  SHF.R.W.U32 R34, R34, 0x7, R34 ;  /* 0x0000000722227819 */ /* 0x000fe40000001e22 */
[----:B------:R-:W-:Y:S02]  /*0ed0*/  IADD3 R27, R21, R28, R11 ;  /* 0x0000001c151b7210 */ /* 0x000fe40007ffe00b */
[----:B------:R-:W-:Y:S02]  /*0ee0*/  LOP3.LUT R26, R26, R31, RZ, 0x3c, !PT ;  /* 0x0000001f1a1a7212 */ /* 0x000fe400078e3cff */
[----:B------:R-:W-:Y:S02]  /*0ef0*/  IADD3 R17, R20, R17, R2 ;  /* 0x0000001114117210 */ /* 0x000fe40007ffe002 */
[----:B------:R-:W-:-:S02]  /*0f00*/  IADD3 R19, R34, R19, R9 ;  /* 0x0000001322137210 */ /* 0x000fc40007ffe009 */
[----:B------:R-:W-:Y:S02]  /*0f10*/  LOP3.LUT R30, R27, R24, RZ, 0x3c, !PT ;  /* 0x000000181b1e7212 */ /* 0x000fe400078e3cff */
[----:B------:R-:W-:Y:S02]  /*0f20*/  SHF.R.W.U32 R28, R26, 0xc, R26 ;  /* 0x0000000c1a1c7819 */ /* 0x000fe40000001e1a */
[----:B------:R-:W-:Y:S02]  /*0f30*/  LOP3.LUT R22, R17, R22, RZ, 0x3c, !PT ;  /* 0x0000001611167212 */ /* 0x000fe400078e3cff */
[----:B------:R-:W-:Y:S02]  /*0f40*/  LOP3.LUT R24, R19, R18, RZ, 0x3c, !PT ;  /* 0x0000001213187212 */ /* 0x000fe400078e3cff */
[----:B------:R-:W-:Y:S02]  /*0f50*/  SHF.R.W.U32 R26, R30, 0x10, R30 ;  /* 0x000000101e1a7819 */ /* 0x000fe40000001e1e */
[----:B------:R-:W-:-:S02]  /*0f60*/  IADD3 R32, R28, R33, R6 ;  /* 0x000000211c207210 */ /* 0x000fc40007ffe006 */
[----:B------:R-:W-:Y:S02]  /*0f70*/  SHF.R.W.U32 R18, R22, 0x10, R22 ;  /* 0x0000001016127819 */ /* 0x000fe40000001e16 */
[----:B------:R-:W-:Y:S01]  /*0f80*/  SHF.R.W.U32 R22, R24, 0x10, R24 ;  /* 0x0000001018167819 */ /* 0x000fe20000001e18 */
[----:B------:R-:W-:Y:S01]  /*0f90*/  IMAD.IADD R24, R29, 0x1, R26 ;  /* 0x000000011d187824 */ /* 0x000fe200078e021a */
[----:B------:R-:W-:Y:S01]  /*0fa0*/  LOP3.LUT R25, R25, R32, RZ, 0x3c, !PT ;  /* 0x0000002019197212 */ /* 0x000fe200078e3cff */
[----:B------:R-:W-:Y:S02]  /*0fb0*/  IMAD.IADD R35, R35, 0x1, R18 ;  /* 0x0000000123237824 */ /* 0x000fe400078e0212 */
[----:B------:R-:W-:Y:S01]  /*0fc0*/  IMAD.IADD R23, R23, 0x1, R22 ;  /* 0x0000000117177824 */ /* 0x000fe200078e0216 */
[----:B------:R-:W-:Y:S02]  /*0fd0*/  LOP3.LUT R29, R21, R24, RZ, 0x3c, !PT ;  /* 0x00000018151d7212 */ /* 0x000fe400078e3cff */
        /* <DEDUP_REMOVED lines=50> */
[----:B------:R-:W-:Y:S02]  /*1300*/  LOP3.LUT R34, R26, R31, RZ, 0x3c, !PT ;  /* 0x0000001f1a227212 */ /* 0x000fe400078e3cff */
[----:B------:R-:W-:Y:S01]  /*1310*/  SHF.R.W.U32 R25, R30, 0xc, R30 ;  /* 0x0000000c1e197819 */ /* 0x000fe20000001e1e */
[----:B------:R-:W-:Y:S01]  /*1320*/  IMAD.IADD R26, R23, 0x1, R20 ;  /* 0x00000001171a7824 */ /* 0x000fe200078e0214 */
        /* <DEDUP_REMOVED lines=10> */
[-C--:B------:R-:W-:Y:S02]  /*13d0*/  LOP3.LUT R19, R19, R30.reuse, RZ, 0x3c, !PT ;  /* 0x0000001e13137212 */ /* 0x080fe400078e3cff */
        /* <DEDUP_REMOVED lines=10> */
[----:B------:R-:W-:Y:S01]  /*1480*/  SHF.R.W.U32 R28, R28, 0x7, R28 ;  /* 0x000000071c1c7819 */ /* 0x000fe20000001e1c */
[----:B------:R-:W-:Y:S01]  /*1490*/  IMAD.IADD R33, R30, 0x1, R25 ;  /* 0x000000011e217824 */ /* 0x000fe200078e0219 */
[----:B------:R-:W-:Y:S02]  /*14a0*/  LOP3.LUT R29, R29, R24, RZ, 0x3c, !PT ;  /* 0x000000181d1d7212 */ /* 0x000fe400078e3cff */
[----:B------:R-:W-:Y:S02]  /*14b0*/  SHF.R.W.U32 R30, R23, 0x7, R23 ;  /* 0x00000007171e7819 */ /* 0x000fe40000001e17 */
[----:B------:R-:W-:Y:S02]  /*14c0*/  IADD3 R27, R28, R27, R9 ;  /* 0x0000001b1c1b7210 */ /* 0x000fe40007ffe009 */
[----:B------:R-:W-:-:S02]  /*14d0*/  SHF.R.W.U32 R29, R29, 0x7, R29 ;  /* 0x000000071d1d7819 */ /* 0x000fc40000001e1d */
[----:B------:R-:W-:Y:S02]  /*14e0*/  LOP3.LUT R21, R21, R33, RZ, 0x3c, !PT ;  /* 0x0000002115157212 */ /* 0x000fe400078e3cff */
[----:B------:R-:W-:Y:S02]  /*14f0*/  IADD3 R18, R30, R18, R7 ;  /* 0x000000121e127210 */ /* 0x000fe40007ffe007 */
[----:B------:R-:W-:Y:S02]  /*1500*/  LOP3.LUT R31, R27, R20, RZ, 0x3c, !PT ;  /* 0x000000141b1f7212 */ /* 0x000fe400078e3cff */
[----:B------:R-:W-:Y:S02]  /*1510*/  IADD3 R17, R29, R17, R4 ;  /* 0x000000111d117210 */ /* 0x000fe40007ffe004 */
[----:B------:R-:W-:Y:S02]  /*1520*/  SHF.R.W.U32 R20, R21, 0xc, R21 ;  /* 0x0000000c15147819 */ /* 0x000fe40000001e15 */
[----:B------:R-:W-:-:S02]  /*1530*/  LOP3.LUT R21, R18, R19, RZ, 0x3c, !PT ;  /* 0x0000001312157212 */ /* 0x000fc400078e3cff */
[----:B------:R-:W-:Y:S02]  /*1540*/  SHF.R.W.U32 R19, R31, 0x10, R31 ;  /* 0x000000101f137819 */ /* 0x000fe40000001e1f */
        /* <DEDUP_REMOVED lines=71> */
[-C--:B------:R-:W-:Y:S02]  /*19c0*/  LOP3.LUT R21, R19, R32.reuse, RZ, 0x3c, !PT ;  /* 0x0000002013157212 */ /* 0x080fe400078e3cff */
        /* <DEDUP_REMOVED lines=54> */
[----:B------:R-:W-:Y:S02]  /*1d30*/  IMAD.IADD R28, R28, 0x1, R29 ;  /* 0x000000011c1c7824 */ /* 0x000fe400078e021d */
[----:B------:R-:W-:Y:S01]  /*1d40*/  IMAD.IADD R31, R31, 0x1, R20 ;  /* 0x000000011f1f7824 */ /* 0x000fe200078e0214 */
[----:B------:R-:W-:Y:S02]  /*1d50*/  SHF.R.W.U32 R22, R22, 0x10, R22 ;  /* 0x0000001016167819 */ /* 0x000fe40000001e16 */
[----:B------:R-:W-:Y:S02]  /*1d60*/  LOP3.LUT R30, R30, R33, RZ, 0x3c, !PT ;  /* 0x000000211e1e7212 */ /* 0x000fe400078e3cff */
        /* <DEDUP_REMOVED lines=37> */
[-C--:B------:R-:W-:Y:S02]  /*1fc0*/  LOP3.LUT R34, R20, R17.reuse, RZ, 0x3c, !PT ;  /* 0x0000001114227212 */ /* 0x080fe400078e3cff */
        /* <DEDUP_REMOVED lines=39> */
[----:B------:R-:W-:Y:S02]  /*2240*/  SHF.R.W.U32 R23, R23, 0xc, R23 ;  /* 0x0000000c17177819 */ /* 0x000fe40000001e17 */
[----:B------:R-:W-:Y:S02]  /*2250*/  IADD3 R27, R19, R27, R10 ;  /* 0x0000001b131b7210 */ /* 0x000fe40007ffe00a */
[----:B------:R-:W-:-:S02]  /*2260*/  LOP3.LUT R18, R18, R29, RZ, 0x3c, !PT ;  /* 0x0000001d12127212 */ /* 0x000fc400078e3cff */
[----:B------:R-:W-:Y:S02]  /*2270*/  IADD3 R24, R21, R31, R4 ;  /* 0x0000001f15187210 */ /* 0x000fe40007ffe004 */
[----:B------:R-:W-:Y:S02]  /*2280*/  IADD3 R35, R23, R35, R6 ;  /* 0x0000002317237210 */ /* 0x000fe40007ffe006 */
[----:B------:R-:W-:Y:S02]  /*2290*/  LOP3.LUT R31, R20, R27, RZ, 0x3c, !PT ;  /* 0x0000001b141f7212 */ /* 0x000fe400078e3cff */
[----:B------:R-:W-:Y:S02]  /*22a0*/  SHF.R.W.U32 R18, R18, 0x7, R18 ;  /* 0x0000000712127819 */ /* 0x000fe40000001e12 */
[----:B------:R-:W-:Y:S02]  /*22b0*/  LOP3.LUT R20, R22, R35, RZ, 0x3c, !PT ;  /* 0x0000002316147212 */ /* 0x000fe400078e3cff */
[----:B------:R-:W-:-:S02]  /*22c0*/  SHF.R.W.U32 R22, R31, 0x8, R31 ;  /* 0x000000081f167819 */ /* 0x000fc40000001e1f */
[-C--:B------:R-:W-:Y:S02]  /*22d0*/  IADD3 R31, R18, R24.reuse, R9 ;  /* 0x00000018121f7210 */ /* 0x080fe40007ffe009 */
[----:B------:R-:W-:Y:S01]  /*22e0*/  LOP3.LUT R33, R37, R24, RZ, 0x3c, !PT ;  /* 0x0000001825217212 */ /* 0x000fe200078e3cff */
[----:B------:R-:W-:Y:S01]  /*22f0*/  IMAD.IADD R26, R26, 0x1, R22 ;  /* 0x000000011a1a7824 */ /* 0x000fe200078e0216 */
[----:B------:R-:W-:Y:S02]  /*2300*/  SHF.R.W.U32 R20, R20, 0x8, R20 ;  /* 0x0000000814147819 */ /* 0x000fe40000001e14 */
[----:B------:R-:W-:Y:S02]  /*2310*/  LOP3.LUT R22, R31, R22, RZ, 0x3c, !PT ;  /* 0x000000161f167212 */ /* 0x000fe400078e3cff */
[----:B------:R-:W-:Y:S01]  /*2320*/  SHF.R.W.U32 R33, R33, 0x8, R33 ;  /* 0x0000000821217819 */ /* 0x000fe20000001e21 */
[----:B------:R-:W-:Y:S01]  /*2330*/  IMAD.IADD R25, R25, 0x1, R20 ;  /* 0x0000000119197824 */ /* 0x000fe200078e0214 */
[----:B------:R-:W-:-:S03]  /*2340*/  SHF.R.W.U32 R22, R22, 0x10, R22 ;  /* 0x0000001016167819 */ /* 0x000fc60000001e16 */
[----:B------:R-:W-:Y:S01]  /*2350*/  IMAD.IADD R28, R28, 0x1, R33 ;  /* 0x000000011c1c7824 */ /* 0x000fe200078e0221 */
[----:B------:R-:W-:Y:S01]  /*2360*/  LOP3.LUT R32, R19, R26, RZ, 0x3c, !PT ;  /* 0x0000001a13207212 */ /* 0x000fe200078e3cff */
[----:B------:R-:W-:Y:S01]  /*2370*/  IMAD.IADD R19, R25, 0x1, R22 ;  /* 0x0000000119137824 */ /* 0x000fe200078e0216 */
[----:B------:R-:W-:Y:S02]  /*2380*/  LOP3.LUT R23, R23, R25, RZ, 0x3c, !PT ;  /* 0x0000001917177212 */ /* 0x000fe400078e3cff */
[----:B------:R-:W-:Y:S02]  /*2390*/  LOP3.LUT R24, R21, R28, RZ, 0x3c, !PT ;  /* 0x0000001c15187212 */ /* 0x000fe400078e3cff */
[----:B------:R-:W-:Y:S02]  /*23a0*/  SHF.R.W.U32 R21, R32, 0x7, R32 ;  /* 0x0000000720157819 */ /* 0x000fe40000001e20 */
[----:B------:R-:W-:Y:S02]  /*23b0*/  SHF.R.W.U32 R23, R23, 0x7, R23 ;  /* 0x0000000717177819 */ /* 0x000fe40000001e17 */
[----:B------:R-:W-:-:S02]  /*23c0*/  LOP3.LUT R25, R18, R19, RZ, 0x3c, !PT ;  /* 0x0000001312197212 */ /* 0x000fc400078e3cff */
[----:B------:R-:W-:Y:S02]  /*23d0*/  SHF.R.W.U32 R18, R24, 0x7, R24 ;  /* 0x0000000718127819 */ /* 0x000fe40000001e18 */
[----:B------:R-:W-:Y:S02]  /*23e0*/  IADD3 R35, R21, R35, R8 ;  /* 0x0000002315237210 */ /* 0x000fe40007ffe008 */
[----:B------:R-:W-:Y:S02]  /*23f0*/  IADD3 R24, R23, R17, R0 ;  /* 0x0000001117187210 */ /* 0x000fe40007ffe000 */
[----:B------:R-:W-:Y:S02]  /*2400*/  SHF.R.W.U32 R17, R25, 0xc, R25 ;  /* 0x0000000c19117819 */ /* 0x000fe40000001e19 */
[----:B------:R-:W-:Y:S02]  /*2410*/  IADD3 R27, R18, R27, R3 ;  /* 0x0000001b121b7210 */ /* 0x000fe40007ffe003 */
[----:B------:R-:W-:-:S02]  /*2420*/  LOP3.LUT R30, R35, R30, RZ, 0x3c, !PT ;  /* 0x0000001e231e7212 */ /* 0x000fc400078e3cff */
[----:B------:R-:W-:Y:S02]  /*2430*/  LOP3.LUT R25, R24, R33, RZ, 0x3c, !PT ;  /* 0x0000002118197212 */ /* 0x000fe400078e3cff */
[----:B------:R-:W-:Y:S02]  /*2440*/  IADD3 R31, R17, R31, R2 ;  /* 0x0000001f111f7210 */ /* 0x000fe40007ffe002 */
[----:B------:R-:W-:Y:S02]  /*2450*/  LOP3.LUT R20, R27, R20, RZ, 0x3c, !PT ;  /* 0x000000141b147212 */ /* 0x000fe400078e3cff */
[----:B------:R-:W-:Y:S02]  /*2460*/  SHF.R.W.U32 R33, R30, 0x10, R30 ;  /* 0x000000101e217819 */ /* 0x000fe40000001e1e */
[----:B------:R-:W-:Y:S02]  /*2470*/  SHF.R.W.U32 R25, R25, 0x10, R25 ;  /* 0x0000001019197819 */ /* 0x000fe40000001e19 */
[----:B------:R-:W-:-:S02]  /*2480*/  LOP3.LUT R22, R22, R31, RZ, 0x3c, !PT ;  /* 0x0000001f16167212 */ /* 0x000fc400078e3cff */
[----:B------:R-:W-:Y:S01]  /*2490*/  SHF.R.W.U32 R20, R20, 0x10, R20 ;  /* 0x0000001014147819 */ /* 0x000fe20000001e14 */
[----:B------:R-:W-:Y:S01]  /*24a0*/  IMAD.IADD R28, R28, 0x1, R33 ;  /* 0x000000011c1c7824 */ /* 0x000fe200078e0221 */
[----:B------:R-:W-:Y:S01]  /*24b0*/  SHF.R.W.U32 R22, R22, 0x8, R22 ;  /* 0x0000000816167819 */ /* 0x000fe20000001e16 */
[----:B------:R-:W-:Y:S02]  /*24c0*/  IMAD.IADD R26, R26, 0x1, R25 ;  /* 0x000000011a1a7824 */ /* 0x000fe400078e0219 */
[----:B------:R-:W-:Y:S01]  /*24d0*/  IMAD.IADD R29, R29, 0x1, R20 ;  /* 0x000000011d1d7824 */ /* 0x000fe200078e0214 */
[----:B------:R-:W-:Y:S01]  /*24e0*/  LOP3.LUT R21, R21, R28, RZ, 0x3c, !PT ;  /* 0x0000001c15157212 */ /* 0x000fe200078e3cff */
[----:B------:R-:W-:Y:S01]  /*24f0*/  IMAD.IADD R30, R19, 0x1, R22 ;  /* 0x00000001131e7824 */ /* 0x000fe200078e0216 */
[----:B------:R-:W-:Y:S02]  /*2500*/  LOP3.LUT R23, R23, R26, RZ, 0x3c, !PT ;  /* 0x0000001a17177212 */ /* 0x000fe400078e3cff */
[----:B------:R-:W-:-:S02]  /*2510*/  LOP3.LUT R32, R18, R29, RZ, 0x3c, !PT ;  /* 0x0000001d12207212 */ /* 0x000fc400078e3cff */
[----:B------:R-:W-:Y:S02]  /*2520*/  SHF.R.W.U32 R19, R21, 0xc, R21 ;  /* 0x0000000c15137819 */ /* 0x000fe40000001e15 */
[----:B------:R-:W-:Y:S02]  /*2530*/  SHF.R.W.U32 R18, R23, 0xc, R23 ;  /* 0x0000000c17127819 */ /* 0x000fe40000001e17 */
[----:B------:R-:W-:Y:S02]  /*2540*/  LOP3.LUT R17, R17, R30, RZ, 0x3c, !PT ;  /* 0x0000001e11117212 */ /* 0x000fe400078e3cff */
[----:B------:R-:W-:Y:S02]  /*2550*/  SHF.R.W.U32 R32, R32, 0xc, R32 ;  /* 0x0000000c20207819 */ /* 0x000fe40000001e20 */
[----:B------:R-:W-:Y:S02]  /*2560*/  IADD3 R35, R19, R35, R12 ;  /* 0x0000002313237210 */ /* 0x000fe40007ffe00c */
[----:B------:R-:W-:-:S02]  /*2570*/  IADD3 R24, R18, R24, R7 ;  /* 0x0000001812187210 */ /* 0x000fc40007ffe007 */
[----:B------:R-:W-:Y:S02]  /*2580*/  SHF.R.W.U32 R17, R17, 0x7, R17 ;  /* 0x0000000711117819 */ /* 0x000fe40000001e11 */
[----:B------:R-:W-:Y:S02]  /*2590*/  IADD3 R27, R32, R27, R11 ;  /* 0x0000001b201b7210 */ /* 0x000fe40007ffe00b */
[----:B------:R-:W-:Y:S02]  /*25a0*/  LOP3.LUT R33, R33, R35, RZ, 0x3c, !PT ;  /* 0x0000002321217212 */ /* 0x000fe400078e3cff */
[-C--:B------:R-:W-:Y:S02]  /*25b0*/  LOP3.LUT R23, R25, R24.reuse, RZ, 0x3c, !PT ;  /* 0x0000001819177212 */ /* 0x080fe400078e3cff */
[----:B------:R-:W-:Y:S02]  /*25c0*/  IADD3 R21, R17, R24, R16 ;  /* 0x0000001811157210 */ /* 0x000fe40007ffe010 */
[----:B------:R-:W-:-:S02]  /*25d0*/  LOP3.LUT R16, R20, R27, RZ, 0x3c, !PT ;  /* 0x0000001b14107212 */ /* 0x000fc400078e3cff */
[----:B------:R-:W-:Y:S02]  /*25e0*/  SHF.R.W.U32 R20, R33, 0x8, R33 ;  /* 0x0000000821147819 */ /* 0x000fe40000001e21 */
[----:B------:R-:W-:Y:S02]  /*25f0*/  SHF.R.W.U32 R23, R23, 0x8, R23 ;  /* 0x0000000817177819 */ /* 0x000fe40000001e17 */
[----:B------:R-:W-:Y:S01]  /*2600*/  SHF.R.W.U32 R16, R16, 0x8, R16 ;  /* 0x0000000810107819 */ /* 0x000fe20000001e10 */
[----:B------:R-:W-:Y:S02]  /*2610*/  IMAD.IADD R28, R28, 0x1, R20 ;  /* 0x000000011c1c7824 */ /* 0x000fe400078e0214 */
[----:B------:R-:W-:Y:S02]  /*2620*/  IMAD.IADD R25, R26, 0x1, R23 ;  /* 0x000000011a197824 */ /* 0x000fe400078e0217 */
[----:B------:R-:W-:Y:S01]  /*2630*/  IMAD.IADD R29, R29, 0x1, R16 ;  /* 0x000000011d1d7824 */ /* 0x000fe200078e0210 */
[----:B------:R-:W-:-:S02]  /*2640*/  LOP3.LUT R24, R19, R28, RZ, 0x3c, !PT ;  /* 0x0000001c13187212 */ /* 0x000fc400078e3cff */
[----:B------:R-:W-:Y:S02]  /*2650*/  LOP3.LUT R19, R18, R25, RZ, 0x3c, !PT ;  /* 0x0000001912137212 */ /* 0x000fe400078e3cff */
[----:B------:R-:W-:Y:S02]  /*2660*/  LOP3.LUT R32, R32, R29, RZ, 0x3c, !PT ;  /* 0x0000001d20207212 */ /* 0x000fe400078e3cff */
        /* <DEDUP_REMOVED lines=11> */
[----:B------:R-:W-:Y:S01]  /*2720*/  SHF.R.W.U32 R16, R22, 0x10, R22 ;  /* 0x0000001016107819 */ /* 0x000fe20000001e16 */
[----:B------:R-:W-:Y:S01]  /*2730*/  IMAD.IADD R22, R29, 0x1, R20 ;  /* 0x000000011d167824 */ /* 0x000fe200078e0214 */
[----:B------:R-:W-:Y:S02]  /*2740*/  SHF.R.W.U32 R27, R27, 0x10, R27 ;  /* 0x000000101b1b7819 */ /* 0x000fe40000001e1b */
[----:B------:R-:W-:Y:S01]  /*2750*/  SHF.R.W.U32 R23, R23, 0x10, R23 ;  /* 0x0000001017177819 */ /* 0x000fe20000001e17 */
[----:B------:R-:W-:Y:S01]  /*2760*/  IMAD.IADD R25, R25, 0x1, R16 ;  /* 0x0000000119197824 */ /* 0x000fe200078e0210 */
[----:B------:R-:W-:Y:S01]  /*2770*/  LOP3.LUT R26, R17, R22, RZ, 0x3c, !PT ;  /* 0x00000016111a7212 */ /* 0x000fe200078e3cff */
[----:B------:R-:W-:Y:S02]  /*2780*/  IMAD.IADD R30, R30, 0x1, R27 ;  /* 0x000000011e1e7824 */ /* 0x000fe400078e021b */
[----:B------:R-:W-:Y:S01]  /*2790*/  IMAD.IADD R17, R28, 0x1, R23 ;  /* 0x000000011c117824 */ /* 0x000fe200078e0217 */
[----:B------:R-:W-:-:S02]  /*27a0*/  LOP3.LUT R29, R18, R25, RZ, 0x3c, !PT ;  /* 0x00000019121d7212 */ /* 0x000fc400078e3cff */
[----:B------:R-:W-:Y:S02]  /*27b0*/  SHF.R.W.U32 R18, R26, 0xc, R26 ;  /* 0x0000000c1a127819 */ /* 0x000fe40000001e1a */
[----:B------:R-:W-:Y:S02]  /*27c0*/  LOP3.LUT R28, R19, R30, RZ, 0x3c, !PT ;  /* 0x0000001e131c7212 */ /* 0x000fe400078e3cff */
[----:B------:R-:W-:Y:S02]  /*27d0*/  LOP3.LUT R26, R24, R17, RZ, 0x3c, !PT ;  /* 0x00000011181a7212 */ /* 0x000fe400078e3cff */
[----:B------:R-:W-:Y:S02]  /*27e0*/  SHF.R.W.U32 R19, R29, 0xc, R29 ;  /* 0x0000000c1d137819 */ /* 0x000fe40000001e1d */
[----:B------:R-:W-:Y:S02]  /*27f0*/  IADD3 R21, R18, R21, R0 ;  /* 0x0000001512157210 */ /* 0x000fe40007ffe000 */
        /* <DEDUP_REMOVED lines=10> */
[----:B------:R-:W-:Y:S01]  /*28a0*/  SHF.R.W.U32 R16, R16, 0x8, R16 ;  /* 0x0000000810107819 */ /* 0x000fe20000001e10 */
[----:B------:R-:W-:Y:S01]  /*28b0*/  IMAD.IADD R15, R22, 0x1, R13 ;  /* 0x00000001160f7824 */ /* 0x000fe200078e020d */
        /* <DEDUP_REMOVED lines=10> */
[----:B------:R-:W-:Y:S02]  /*2960*/  SHF.R.W.U32 R0, R26, 0x7, R26 ;  /* 0x000000071a007819 */ /* 0x000fe40000001e1a */
[----:B------:R-:W-:-:S02]  /*2970*/  IADD3 R4, R19, R20, R4 ;  /* 0x0000001413047210 */ /* 0x000fc40007ffe004 */
        /* <DEDUP_REMOVED lines=10> */
[----:B------:R-:W-:Y:S01]  /*2a20*/  SHF.R.W.U32 R22, R13, 0x10, R13 ;  /* 0x000000100d167819 */ /* 0x000fe20000001e0d */
[----:B------:R-:W-:Y:S01]  /*2a30*/  IMAD.IADD R8, R25, 0x1, R16 ;  /* 0x0000000119087824 */ /* 0x000fe200078e0210 */
        /* <DEDUP_REMOVED lines=10> */
[----:B------:R-:W-:Y:S02]  /*2ae0*/  IADD3 R7, R0, R4, R7 ;  /* 0x0000000400077210 */ /* 0x000fe40007ffe007 */
[----:B------:R-:W-:Y:S02]  /*2af0*/  SHF.R.W.U32 R10, R10, 0xc, R10 ;  /* 0x0000000c0a0a7819 */ /* 0x000fe40000001e0a */
[----:B------:R-:W-:Y:S02]  /*2b00*/  SHF.R.W.U32 R4, R18, 0xc, R18 ;  /* 0x0000000c12047819 */ /* 0x000fe40000001e12 */
[----:B------:R-:W-:Y:S02]  /*2b10*/  SHF.R.W.U32 R13, R13, 0xc, R13 ;  /* 0x0000000c0d0d7819 */ /* 0x000fe40000001e0d */
[----:B------:R-:W-:-:S02]  /*2b20*/  IADD3 R18, R10, R2, R3 ;  /* 0x000000020a127210 */ /* 0x000fc40007ffe003 */
[----:B------:R-:W-:Y:S02]  /*2b30*/  IADD3 R6, R4, R21, R6 ;  /* 0x0000001504067210 */ /* 0x000fe40007ffe006 */
[----:B------:R-:W-:Y:S02]  /*2b40*/  IADD3 R12, R13, R12, R9 ;  /* 0x0000000c0d0c7210 */ /* 0x000fe40007ffe009 */
[----:B------:R-:W-:Y:S02]  /*2b50*/  LOP3.LUT R16, R16, R7, RZ, 0x3c, !PT ;  /* 0x0000000710107212 */ /* 0x000fe400078e3cff */
[----:B------:R-:W-:Y:S02]  /*2b60*/  LOP3.LUT R22, R22, R18, RZ, 0x3c, !PT ;  /* 0x0000001216167212 */ /* 0x000fe400078e3cff */
[----:B------:R-:W-:Y:S02]  /*2b70*/  LOP3.LUT R14, R14, R12, RZ, 0x3c, !PT ;  /* 0x0000000c0e0e7212 */ /* 0x000fe400078e3cff */
[----:B------:R-:W-:-:S02]  /*2b80*/  LOP3.LUT R5, R5, R6, RZ, 0x3c, !PT ;  /* 0x0000000605057212 */ /* 0x000fc400078e3cff */
[----:B------:R-:W-:Y:S02]  /*2b90*/  SHF.R.W.U32 R9, R16, 0x8, R16 ;  /* 0x0000000810097819 */ /* 0x000fe40000001e10 */
[----:B------:R-:W-:Y:S02]  /*2ba0*/  SHF.R.W.U32 R21, R22, 0x8, R22 ;  /* 0x0000000816157819 */ /* 0x000fe40000001e16 */
[----:B------:R-:W-:Y:S02]  /*2bb0*/  SHF.R.W.U32 R23, R14, 0x8, R14 ;  /* 0x000000080e177819 */ /* 0x000fe40000001e0e */
[----:B------:R-:W-:Y:S01]  /*2bc0*/  SHF.R.W.U32 R5, R5, 0x8, R5 ;  /* 0x0000000805057819 */ /* 0x000fe20000001e05 */
[----:B------:R-:W-:Y:S02]  /*2bd0*/  IMAD.IADD R19, R8, 0x1, R9 ;  /* 0x0000000108137824 */ /* 0x000fe400078e0209 */
[----:B------:R-:W-:Y:S02]  /*2be0*/  IMAD.IADD R17, R17, 0x1, R21 ;  /* 0x0000000111117824 */ /* 0x000fe400078e0215 */
[----:B------:R-:W-:-:S02]  /*2bf0*/  IMAD.IADD R15, R15, 0x1, R23 ;  /* 0x000000010f0f7824 */ /* 0x000fc400078e0217 */
[----:B------:R-:W-:Y:S01]  /*2c00*/  IMAD.IADD R11, R11, 0x1, R5 ;  /* 0x000000010b0b7824 */ /* 0x000fe200078e0205 */
[----:B------:R-:W-:Y:S01]  /*2c10*/  LOP3.LUT R0, R0, R19, RZ, 0x3c, !PT ;  /* 0x0000001300007212 */ /* 0x000fe200078e3cff */
[----:B------:R-:W-:Y:S01]  /*2c20*/  IMAD.MOV.U32 R2, RZ, RZ, c[0x0][0x180] ;  /* 0x00006000ff027624 */ /* 0x000fe200078e00ff */
[----:B------:R-:W-:Y:S01]  /*2c30*/  LOP3.LUT R10, R10, R17, RZ, 0x3c, !PT ;  /* 0x000000110a0a7212 */ /* 0x000fe200078e3cff */
[----:B------:R-:W-:Y:S01]  /*2c40*/  IMAD.MOV.U32 R3, RZ, RZ, c[0x0][0x184] ;  /* 0x00006100ff037624 */ /* 0x000fe200078e00ff */
        /* <DEDUP_REMOVED lines=8> */
[----:B------:R0:W-:Y:S01]  /*2cd0*/  STG.E [R2.64+0x28], R19 ;  /* 0x0000281302007986 */ /* 0x0001e2000c101904 */
[----:B------:R-:W-:Y:S02]  /*2ce0*/  LOP3.LUT R27, R18, R19, RZ, 0x3c, !PT ;  /* 0x00000013121b7212 */ /* 0x000fe400078e3cff */
[----:B------:R-:W-:Y:S01]  /*2cf0*/  LOP3.LUT R13, R6, R5, RZ, 0x3c, !PT ;  /* 0x00000005060d7212 */ /* 0x000fe200078e3cff */
[----:B------:R1:W-:Y:S04]  /*2d00*/  STG.E [R2.64+0x24], R15 ;  /* 0x0000240f02007986 */ /* 0x0003e8000c101904 */
[----:B------:R2:W-:Y:S01]  /*2d10*/  STG.E [R2.64+0x2c], R11 ;  /* 0x00002c0b02007986 */ /* 0x0005e2000c101904 */
[----:B0-----:R-:W-:-:S03]  /*2d20*/  LOP3.LUT R19, R12, R11, RZ, 0x3c, !PT ;  /* 0x0000000b0c137212 */ /* 0x001fc600078e3cff */
[----:B------:R0:W-:Y:S01]  /*2d30*/  STG.E [R2.64], R7 ;  /* 0x0000000702007986 */ /* 0x0001e2000c101904 */
[----:B-1----:R-:W-:Y:S02]  /*2d40*/  LOP3.LUT R15, R0, R21, RZ, 0x3c, !PT ;  /* 0x00000015000f7212 */ /* 0x002fe400078e3cff */
[----:B--2---:R-:W-:Y:S02]  /*2d50*/  LOP3.LUT R11, R10, R9, RZ, 0x3c, !PT ;  /* 0x000000090a0b7212 */ /* 0x004fe400078e3cff */
[----:B0-----:R-:W-:Y:S01]  /*2d60*/  LOP3.LUT R7, R4, R23, RZ, 0x3c, !PT ;  /* 0x0000001704077212 */ /* 0x001fe200078e3cff */
[----:B------:R-:W-:Y:S04]  /*2d70*/  STG.E [R2.64+0x20], R17 ;  /* 0x0000201102007986 */ /* 0x000fe8000c101904 */
        /* <DEDUP_REMOVED lines=10> */
[----:B------:R-:W-:Y:S01]  /*2e20*/  STG.E [R2.64+0x1c], R11 ;  /* 0x00001c0b02007986 */ /* 0x000fe2000c101904 */
[----:B------:R-:W-:Y:S05]  /*2e30*/  EXIT ;  /* 0x000000000000794d */ /* 0x000fea0003800000 */
.L_x_16:
        /* <DEDUP_REMOVED lines=12> */
.L_x_18:


//--------------------- .nv.shared.solve_nonce_range_fused --------------------------
	.section	.nv.shared.solve_nonce_range_fused,"aw",@nobits
	.sectionflags	@""
	.align	16
.nv.shared.solve_nonce_range_fused:
	.zero		1504


//--------------------- .nv.shared.compress       --------------------------
	.section	.nv.shared.compress,"aw",@nobits
	.sectionflags	@""
	.align	16
